// auto-generated by cutlass_sweep.conv — config: {"arch": "sm_90", "cluster_m": 1, "cluster_n": 1, "conv_kind": "wgrad", "dtype": "bf16", "ndim": 3, "tile_k": 32, "tile_m": 64, "tile_n": 64}
#include "cutlass/cutlass.h"
#include "cute/tensor.hpp"
#include "cutlass/kernel_hardware_info.hpp"
#include "cutlass/conv/convolution.h"
#include "cutlass/conv/dispatch_policy.hpp"
#include "cutlass/conv/collective/collective_builder.hpp"
#include "cutlass/conv/kernel/conv_universal.hpp"
#include "cutlass/conv/device/conv_universal_adapter.hpp"
#include "cutlass/epilogue/collective/collective_builder.hpp"

using namespace cute;
using Elem = cutlass::bfloat16_t;
using Acc  = float;
using LayoutAB = cutlass::layout::TensorNDHWC;
using LayoutC  = cutlass::layout::TensorKCSRT;
constexpr auto ConvOp = cutlass::conv::Operator::kWgrad;
using TileShape    = Shape<_64, Shape<_64>, Shape<_32>>;
using ClusterShape = Shape<_1, _1, _1>;

using CollectiveEpilogue = typename cutlass::epilogue::collective::CollectiveBuilder<
    cutlass::arch::Sm90, cutlass::arch::OpClassTensorOp,
    TileShape, ClusterShape,
    cutlass::epilogue::collective::EpilogueTileAuto,
    Acc, Acc,
    Elem, LayoutC, 128 / cutlass::sizeof_bits<Elem>::value,
    Elem, LayoutC, 128 / cutlass::sizeof_bits<Elem>::value,
    cutlass::epilogue::collective::EpilogueScheduleAuto
  >::CollectiveOp;

using CollectiveMainloop = typename cutlass::conv::collective::CollectiveBuilder<
    cutlass::arch::Sm90, cutlass::arch::OpClassTensorOp, ConvOp,
    Elem, LayoutAB, 128 / cutlass::sizeof_bits<Elem>::value,
    Elem, LayoutAB, 128 / cutlass::sizeof_bits<Elem>::value,
    Acc,
    TileShape, ClusterShape,
    cutlass::conv::collective::StageCountAutoCarveout<
        static_cast<int>(sizeof(typename CollectiveEpilogue::SharedStorage))>,
    cutlass::conv::collective::KernelScheduleAuto
  >::CollectiveOp;

using ProblemShape = cutlass::conv::ConvProblemShape<
    ConvOp, CollectiveMainloop::DispatchPolicy::NumSpatialDimensions>;
using ConvKernel = cutlass::conv::kernel::ConvUniversal<
    ProblemShape, CollectiveMainloop, CollectiveEpilogue>;
using Conv = cutlass::conv::device::ConvUniversalAdapter<ConvKernel>;

auto* _anchor = &cutlass::device_kernel<ConvKernel>;


// ===== COMPILED SASS (sm_90a) =====

	.target	sm_90a

	.elftype	@"ET_EXEC"


//--------------------- .note.nv.tkinfo           --------------------------
	.section	.note.nv.tkinfo,"",@"SHT_NOTE"
	.sectionflags	@"SHF_NOTE_NV_TKINFO"
	.tkinfo
        /*0018*/ 	.word	0x00000002
        /*0030*/ 	.string	""
        /*0030*/ 	.string	"ptxas"
        /*0030*/ 	.string	"Cuda compilation tools, release 13.0, V13.0.88"
        /*0030*/ 	.string	"Build cuda_13.0.r13.0/compiler.36424714_0"
        /*0030*/ 	.string	"-arch sm_90a -m 64 "



//--------------------- .note.nv.cuinfo           --------------------------
	.section	.note.nv.cuinfo,"",@"SHT_NOTE"
	.sectionflags	@"SHF_NOTE_NV_CUINFO"
        /*0018*/ 	.short	0x0002
        /*001a*/ 	.short	0x005a
        /*001c*/ 	.short	0x0082
	.zero		2


//--------------------- .nv.info                  --------------------------
	.section	.nv.info,"",@"SHT_CUDA_INFO"
	.align	4


	//----- nvinfo : EIATTR_REGCOUNT
	.align		4
        /*0000*/ 	.byte	0x04, 0x2f
        /*0002*/ 	.short	(.L_12 - .L_11)
	.align		4
.L_11:
        /*0004*/ 	.word	index@(_ZN7cutlass13device_kernelINS_4conv6kernel13ConvUniversalINS1_16ConvProblemShapeILNS1_8OperatorE2ELi3EEENS1_10collective14CollectiveConvINS1_46MainloopSm90TmaGmmaWarpSpecializedImplicitGemmILS5_2ELi28ELi3EN4cute5tupleIJNSA_1CILi1EEESD_SD_EEENS1_36KernelImplicitTmaWarpSpecializedSm90ELi1EEENSB_IJNSC_ILi64EEENSB_IJSH_EEENSB_IJNSC_ILi32EEEEEEEEENS_10bfloat16_tESM_NSA_8TiledMMAINSA_8MMA_AtomIJNSA_4SM904GMMA27MMA_64x64x16_F32BF16BF16_SSILNSQ_5MajorE1ELSS_1ELNSQ_7ScaleInE1ELST_1EEEEEENSA_6LayoutISE_NSB_IJNSC_ILi0EEESX_SX_EEEEENSB_IJNSA_10UnderscoreES10_S10_EEEEENS7_6detail26Sm90ImplicitGemmTileTraitsINSA_13SM90_TMA_LOADENSA_14ComposedLayoutINSA_7SwizzleILi3ELi4ELi3EEENSA_18smem_ptr_flag_bitsILi16EEENSW_INSB_IJNSB_IJSH_SD_EEENSB_IJNSC_ILi8EEENSC_ILi4EEEEEENSB_IJSD_NSC_ILi28EEEEEEEEENSB_IJNSB_IJSD_SX_EEENSB_IJSH_NSC_ILi512EEEEEENSB_IJSX_NSC_ILi2048EEEEEEEEEEEEEvEENS14_INSA_20SM90_TMA_LOAD_IM2COLES1P_vEEEENS_8epilogue10collective6detail29Sm90TmaWarpSpecializedAdapterINS1V_15DefaultEpilogueISM_NSB_IJlNSB_IJSD_lllEEESX_EEES20_NS1U_6thread17LinearCombinationISM_Li1EffLNS21_9ScaleType4KindE0ELNS_15FloatRoundStyleE2ESM_EENS_4gemm15EpilogueDefaultEEEEEvvEEEEvNT_6ParamsE)
        /*0008*/ 	.word	0x00000046


	//----- nvinfo : EIATTR_FRAME_SIZE
	.align		4
.L_12:
        /*000c*/ 	.byte	0x04, 0x11
        /*000e*/ 	.short	(.L_14 - .L_13)
	.align		4
.L_13:
        /*0010*/ 	.word	index@(_ZN7cutlass13device_kernelINS_4conv6kernel13ConvUniversalINS1_16ConvProblemShapeILNS1_8OperatorE2ELi3EEENS1_10collective14CollectiveConvINS1_46MainloopSm90TmaGmmaWarpSpecializedImplicitGemmILS5_2ELi28ELi3EN4cute5tupleIJNSA_1CILi1EEESD_SD_EEENS1_36KernelImplicitTmaWarpSpecializedSm90ELi1EEENSB_IJNSC_ILi64EEENSB_IJSH_EEENSB_IJNSC_ILi32EEEEEEEEENS_10bfloat16_tESM_NSA_8TiledMMAINSA_8MMA_AtomIJNSA_4SM904GMMA27MMA_64x64x16_F32BF16BF16_SSILNSQ_5MajorE1ELSS_1ELNSQ_7ScaleInE1ELST_1EEEEEENSA_6LayoutISE_NSB_IJNSC_ILi0EEESX_SX_EEEEENSB_IJNSA_10UnderscoreES10_S10_EEEEENS7_6detail26Sm90ImplicitGemmTileTraitsINSA_13SM90_TMA_LOADENSA_14ComposedLayoutINSA_7SwizzleILi3ELi4ELi3EEENSA_18smem_ptr_flag_bitsILi16EEENSW_INSB_IJNSB_IJSH_SD_EEENSB_IJNSC_ILi8EEENSC_ILi4EEEEEENSB_IJSD_NSC_ILi28EEEEEEEEENSB_IJNSB_IJSD_SX_EEENSB_IJSH_NSC_ILi512EEEEEENSB_IJSX_NSC_ILi2048EEEEEEEEEEEEEvEENS14_INSA_20SM90_TMA_LOAD_IM2COLES1P_vEEEENS_8epilogue10collective6detail29Sm90TmaWarpSpecializedAdapterINS1V_15DefaultEpilogueISM_NSB_IJlNSB_IJSD_lllEEESX_EEES20_NS1U_6thread17LinearCombinationISM_Li1EffLNS21_9ScaleType4KindE0ELNS_15FloatRoundStyleE2ESM_EENS_4gemm15EpilogueDefaultEEEEEvvEEEEvNT_6ParamsE)
        /*0014*/ 	.word	0x00000000


	//----- nvinfo : EIATTR_MIN_STACK_SIZE
	.align		4
.L_14:
        /*0018*/ 	.byte	0x04, 0x12
        /*001a*/ 	.short	(.L_16 - .L_15)
	.align		4
.L_15:
        /*001c*/ 	.word	index@(_ZN7cutlass13device_kernelINS_4conv6kernel13ConvUniversalINS1_16ConvProblemShapeILNS1_8OperatorE2ELi3EEENS1_10collective14CollectiveConvINS1_46MainloopSm90TmaGmmaWarpSpecializedImplicitGemmILS5_2ELi28ELi3EN4cute5tupleIJNSA_1CILi1EEESD_SD_EEENS1_36KernelImplicitTmaWarpSpecializedSm90ELi1EEENSB_IJNSC_ILi64EEENSB_IJSH_EEENSB_IJNSC_ILi32EEEEEEEEENS_10bfloat16_tESM_NSA_8TiledMMAINSA_8MMA_AtomIJNSA_4SM904GMMA27MMA_64x64x16_F32BF16BF16_SSILNSQ_5MajorE1ELSS_1ELNSQ_7ScaleInE1ELST_1EEEEEENSA_6LayoutISE_NSB_IJNSC_ILi0EEESX_SX_EEEEENSB_IJNSA_10UnderscoreES10_S10_EEEEENS7_6detail26Sm90ImplicitGemmTileTraitsINSA_13SM90_TMA_LOADENSA_14ComposedLayoutINSA_7SwizzleILi3ELi4ELi3EEENSA_18smem_ptr_flag_bitsILi16EEENSW_INSB_IJNSB_IJSH_SD_EEENSB_IJNSC_ILi8EEENSC_ILi4EEEEEENSB_IJSD_NSC_ILi28EEEEEEEEENSB_IJNSB_IJSD_SX_EEENSB_IJSH_NSC_ILi512EEEEEENSB_IJSX_NSC_ILi2048EEEEEEEEEEEEEvEENS14_INSA_20SM90_TMA_LOAD_IM2COLES1P_vEEEENS_8epilogue10collective6detail29Sm90TmaWarpSpecializedAdapterINS1V_15DefaultEpilogueISM_NSB_IJlNSB_IJSD_lllEEESX_EEES20_NS1U_6thread17LinearCombinationISM_Li1EffLNS21_9ScaleType4KindE0ELNS_15FloatRoundStyleE2ESM_EENS_4gemm15EpilogueDefaultEEEEEvvEEEEvNT_6ParamsE)
        /*0020*/ 	.word	0x00000000
.L_16:


//--------------------- .nv.compat                --------------------------
	.section	.nv.compat,"",@"SHT_CUDA_COMPAT_INFO"
	.align	4
        /*0000*/ 	.byte	0x02, 0x09, 0x01, 0x00, 0x02, 0x02, 0x04, 0x00, 0x02, 0x05, 0x05, 0x00, 0x03, 0x07, 0x01, 0x01
        /*0010*/ 	.byte	0x02, 0x03, 0x01, 0x00, 0x02, 0x06, 0x01, 0x00, 0x04, 0x0b, 0x08, 0x00, 0x00, 0x00, 0x00, 0x00
        /*0020*/ 	.byte	0x00, 0x00, 0x00, 0x00


//--------------------- .nv.info._ZN7cutlass13device_kernelINS_4conv6kernel13ConvUniversalINS1_16ConvProblemShapeILNS1_8OperatorE2ELi3EEENS1_10collective14CollectiveConvINS1_46MainloopSm90TmaGmmaWarpSpecializedImplicitGemmILS5_2ELi28ELi3EN4cute5tupleIJNSA_1CILi1EEESD_SD_EEENS1_36KernelImplicitTmaWarpSpecializedSm90ELi1EEENSB_IJNSC_ILi64EEENSB_IJSH_EEENSB_IJNSC_ILi32EEEEEEEEENS_10bfloat16_tESM_NSA_8TiledMMAINSA_8MMA_AtomIJNSA_4SM904GMMA27MMA_64x64x16_F32BF16BF16_SSILNSQ_5MajorE1ELSS_1ELNSQ_7ScaleInE1ELST_1EEEEEENSA_6LayoutISE_NSB_IJNSC_ILi0EEESX_SX_EEEEENSB_IJNSA_10UnderscoreES10_S10_EEEEENS7_6detail26Sm90ImplicitGemmTileTraitsINSA_13SM90_TMA_LOADENSA_14ComposedLayoutINSA_7SwizzleILi3ELi4ELi3EEENSA_18smem_ptr_flag_bitsILi16EEENSW_INSB_IJNSB_IJSH_SD_EEENSB_IJNSC_ILi8EEENSC_ILi4EEEEEENSB_IJSD_NSC_ILi28EEEEEEEEENSB_IJNSB_IJSD_SX_EEENSB_IJSH_NSC_ILi512EEEEEENSB_IJSX_NSC_ILi2048EEEEEEEEEEEEEvEENS14_INSA_20SM90_TMA_LOAD_IM2COLES1P_vEEEENS_8epilogue10collective6detail29Sm90TmaWarpSpecializedAdapterINS1V_15DefaultEpilogueISM_NSB_IJlNSB_IJSD_lllEEESX_EEES20_NS1U_6thread17LinearCombinationISM_Li1EffLNS21_9ScaleType4KindE0ELNS_15FloatRoundStyleE2ESM_EENS_4gemm15EpilogueDefaultEEEEEvvEEEEvNT_6ParamsE --------------------------
	.section	.nv.info._ZN7cutlass13device_kernelINS_4conv6kernel13ConvUniversalINS1_16ConvProblemShapeILNS1_8OperatorE2ELi3EEENS1_10collective14CollectiveConvINS1_46MainloopSm90TmaGmmaWarpSpecializedImplicitGemmILS5_2ELi28ELi3EN4cute5tupleIJNSA_1CILi1EEESD_SD_EEENS1_36KernelImplicitTmaWarpSpecializedSm90ELi1EEENSB_IJNSC_ILi64EEENSB_IJSH_EEENSB_IJNSC_ILi32EEEEEEEEENS_10bfloat16_tESM_NSA_8TiledMMAINSA_8MMA_AtomIJNSA_4SM904GMMA27MMA_64x64x16_F32BF16BF16_SSILNSQ_5MajorE1ELSS_1ELNSQ_7ScaleInE1ELST_1EEEEEENSA_6LayoutISE_NSB_IJNSC_ILi0EEESX_SX_EEEEENSB_IJNSA_10UnderscoreES10_S10_EEEEENS7_6detail26Sm90ImplicitGemmTileTraitsINSA_13SM90_TMA_LOADENSA_14ComposedLayoutINSA_7SwizzleILi3ELi4ELi3EEENSA_18smem_ptr_flag_bitsILi16EEENSW_INSB_IJNSB_IJSH_SD_EEENSB_IJNSC_ILi8EEENSC_ILi4EEEEEENSB_IJSD_NSC_ILi28EEEEEEEEENSB_IJNSB_IJSD_SX_EEENSB_IJSH_NSC_ILi512EEEEEENSB_IJSX_NSC_ILi2048EEEEEEEEEEEEEvEENS14_INSA_20SM90_TMA_LOAD_IM2COLES1P_vEEEENS_8epilogue10collective6detail29Sm90TmaWarpSpecializedAdapterINS1V_15DefaultEpilogueISM_NSB_IJlNSB_IJSD_lllEEESX_EEES20_NS1U_6thread17LinearCombinationISM_Li1EffLNS21_9ScaleType4KindE0ELNS_15FloatRoundStyleE2ESM_EENS_4gemm15EpilogueDefaultEEEEEvvEEEEvNT_6ParamsE,"",@"SHT_CUDA_INFO"
	.sectionflags	@""
	.align	4


	//----- nvinfo : EIATTR_CUDA_API_VERSION
	.align		4
        /*0000*/ 	.byte	0x04, 0x37
        /*0002*/ 	.short	(.L_18 - .L_17)
.L_17:
        /*0004*/ 	.word	0x00000082


	//----- nvinfo : EIATTR_KPARAM_INFO
	.align		4
.L_18:
        /*0008*/ 	.byte	0x04, 0x17
        /*000a*/ 	.short	(.L_20 - .L_19)
.L_19:
        /*000c*/ 	.word	0x00000000
        /*0010*/ 	.short	0x0000
        /*0012*/ 	.short	0x0070
        /*0014*/ 	.byte	0x00, 0xf0, 0x01, 0x10


	//----- nvinfo : EIATTR_SPARSE_MMA_MASK
	.align		4
.L_20:
        /*0018*/ 	.byte	0x03, 0x50
        /*001a*/ 	.short	0x0000


	//----- nvinfo : EIATTR_MAXREG_COUNT
	.align		4
        /*001c*/ 	.byte	0x03, 0x1b
        /*001e*/ 	.short	0x00ff


	//----- nvinfo : EIATTR_NUM_BARRIERS
	.align		4
        /*0020*/ 	.byte	0x02, 0x4c
        /*0022*/ 	.byte	0x01
	.zero		1


	//----- nvinfo : EIATTR_MERCURY_ISA_VERSION
	.align		4
        /*0024*/ 	.byte	0x03, 0x5f
        /*0026*/ 	.short	0x0101


	//----- nvinfo : EIATTR_COOP_GROUP_MASK_REGIDS
	.align		4
        /*0028*/ 	.byte	0x04, 0x29
        /*002a*/ 	.short	(.L_22 - .L_21)


	//   ....[0]....
.L_21:
        /*002c*/ 	.word	0xffffffff


	//   ....[1]....
        /*0030*/ 	.word	0xffffffff


	//   ....[2]....
        /*0034*/ 	.word	0xffffffff


	//----- nvinfo : EIATTR_COOP_GROUP_INSTR_OFFSETS
	.align		4
.L_22:
        /*0038*/ 	.byte	0x04, 0x28
        /*003a*/ 	.short	(.L_24 - .L_23)


	//   ....[0]....
.L_23:
        /*003c*/ 	.word	0x00000060


	//   ....[1]....
        /*0040*/ 	.word	0x00000070


	//   ....[2]....
        /*0044*/ 	.word	0x00000130


	//----- nvinfo : EIATTR_MBARRIER_INSTR_OFFSETS
	.align		4
.L_24:
        /*0048*/ 	.byte	0x04, 0x39
        /*004a*/ 	.short	(.L_26 - .L_25)


	//   ....[0]....
.L_25:
        /*004c*/ 	.word	0x00000270
        /*0050*/ 	.word	0x000000ff
        /*0054*/ 	.word	0x00038000
        /*0058*/ 	.short	0x0100
        /*005a*/ 	.byte	0x08
	.zero		1


	//   ....[1]....
        /*005c*/ 	.word	0x00000280
        /*0060*/ 	.word	0x000000ff
        /*0064*/ 	.word	0x000380e0
        /*0068*/ 	.short	0x0100
        /*006a*/ 	.byte	0x08
	.zero		1


	//   ....[2]....
        /*006c*/ 	.word	0x00000290
        /*0070*/ 	.word	0x000000ff
        /*0074*/ 	.word	0x00038008
        /*0078*/ 	.short	0x0100
        /*007a*/ 	.byte	0x08
	.zero		1


	//   ....[3]....
        /*007c*/ 	.word	0x000002a0
        /*0080*/ 	.word	0x000000ff
        /*0084*/ 	.word	0x000380e8
        /*0088*/ 	.short	0x0100
        /*008a*/ 	.byte	0x08
	.zero		1


	//   ....[4]....
        /*008c*/ 	.word	0x000002b0
        /*0090*/ 	.word	0x000000ff
        /*0094*/ 	.word	0x00038010
        /*0098*/ 	.short	0x0100
        /*009a*/ 	.byte	0x08
	.zero		1


	//   ....[5]....
        /*009c*/ 	.word	0x000002c0
        /*00a0*/ 	.word	0x000000ff
        /*00a4*/ 	.word	0x000380f0
        /*00a8*/ 	.short	0x0100
        /*00aa*/ 	.byte	0x08
	.zero		1


	//   ....[6]....
        /*00ac*/ 	.word	0x000002d0
        /*00b0*/ 	.word	0x000000ff
        /*00b4*/ 	.word	0x00038018
        /*00b8*/ 	.short	0x0100
        /*00ba*/ 	.byte	0x08
	.zero		1


	//   ....[7]....
        /*00bc*/ 	.word	0x000002e0
        /*00c0*/ 	.word	0x000000ff
        /*00c4*/ 	.word	0x000380f8
        /*00c8*/ 	.short	0x0100
        /*00ca*/ 	.byte	0x08
	.zero		1


	//   ....[8]....
        /*00cc*/ 	.word	0x000002f0
        /*00d0*/ 	.word	0x000000ff
        /*00d4*/ 	.word	0x00038020
        /*00d8*/ 	.short	0x0100
        /*00da*/ 	.byte	0x08
	.zero		1


	//   ....[9]....
        /*00dc*/ 	.word	0x00000300
        /*00e0*/ 	.word	0x000000ff
        /*00e4*/ 	.word	0x00038100
        /*00e8*/ 	.short	0x0100
        /*00ea*/ 	.byte	0x08
	.zero		1


	//   ....[10]....
        /*00ec*/ 	.word	0x00000310
        /*00f0*/ 	.word	0x000000ff
        /*00f4*/ 	.word	0x00038028
        /*00f8*/ 	.short	0x0100
        /*00fa*/ 	.byte	0x08
	.zero		1


	//   ....[11]....
        /*00fc*/ 	.word	0x00000320
        /*0100*/ 	.word	0x000000ff
        /*0104*/ 	.word	0x00038108
        /*0108*/ 	.short	0x0100
        /*010a*/ 	.byte	0x08
	.zero		1


	//   ....[12]....
        /*010c*/ 	.word	0x00000330
        /*0110*/ 	.word	0x000000ff
        /*0114*/ 	.word	0x00038030
        /*0118*/ 	.short	0x0100
        /*011a*/ 	.byte	0x08
	.zero		1


	//   ....[13]....
        /*011c*/ 	.word	0x00000340
        /*0120*/ 	.word	0x000000ff
        /*0124*/ 	.word	0x00038110
        /*0128*/ 	.short	0x0100
        /*012a*/ 	.byte	0x08
	.zero		1


	//   ....[14]....
        /*012c*/ 	.word	0x00000350
        /*0130*/ 	.word	0x000000ff
        /*0134*/ 	.word	0x00038038
        /*0138*/ 	.short	0x0100
        /*013a*/ 	.byte	0x08
	.zero		1


	//   ....[15]....
        /*013c*/ 	.word	0x00000360
        /*0140*/ 	.word	0x000000ff
        /*0144*/ 	.word	0x00038118
        /*0148*/ 	.short	0x0100
        /*014a*/ 	.byte	0x08
	.zero		1


	//   ....[16]....
        /*014c*/ 	.word	0x00000370
        /*0150*/ 	.word	0x000000ff
        /*0154*/ 	.word	0x00038040
        /*0158*/ 	.short	0x0100
        /*015a*/ 	.byte	0x08
	.zero		1


	//   ....[17]....
        /*015c*/ 	.word	0x00000380
        /*0160*/ 	.word	0x000000ff
        /*0164*/ 	.word	0x00038120
        /*0168*/ 	.short	0x0100
        /*016a*/ 	.byte	0x08
	.zero		1


	//   ....[18]....
        /*016c*/ 	.word	0x00000390
        /*0170*/ 	.word	0x000000ff
        /*0174*/ 	.word	0x00038048
        /*0178*/ 	.short	0x0100
        /*017a*/ 	.byte	0x08
	.zero		1


	//   ....[19]....
        /*017c*/ 	.word	0x000003a0
        /*0180*/ 	.word	0x000000ff
        /*0184*/ 	.word	0x00038128
        /*0188*/ 	.short	0x0100
        /*018a*/ 	.byte	0x08
	.zero		1


	//   ....[20]....
        /*018c*/ 	.word	0x000003b0
        /*0190*/ 	.word	0x000000ff
        /*0194*/ 	.word	0x00038050
        /*0198*/ 	.short	0x0100
        /*019a*/ 	.byte	0x08
	.zero		1


	//   ....[21]....
        /*019c*/ 	.word	0x000003c0
        /*01a0*/ 	.word	0x000000ff
        /*01a4*/ 	.word	0x00038130
        /*01a8*/ 	.short	0x0100
        /*01aa*/ 	.byte	0x08
	.zero		1


	//   ....[22]....
        /*01ac*/ 	.word	0x000003d0
        /*01b0*/ 	.word	0x000000ff
        /*01b4*/ 	.word	0x00038058
        /*01b8*/ 	.short	0x0100
        /*01ba*/ 	.byte	0x08
	.zero		1


	//   ....[23]....
        /*01bc*/ 	.word	0x000003e0
        /*01c0*/ 	.word	0x000000ff
        /*01c4*/ 	.word	0x00038138
        /*01c8*/ 	.short	0x0100
        /*01ca*/ 	.byte	0x08
	.zero		1


	//   ....[24]....
        /*01cc*/ 	.word	0x000003f0
        /*01d0*/ 	.word	0x000000ff
        /*01d4*/ 	.word	0x00038060
        /*01d8*/ 	.short	0x0100
        /*01da*/ 	.byte	0x08
	.zero		1


	//   ....[25]....
        /*01dc*/ 	.word	0x00000400
        /*01e0*/ 	.word	0x000000ff
        /*01e4*/ 	.word	0x00038140
        /*01e8*/ 	.short	0x0100
        /*01ea*/ 	.byte	0x08
	.zero		1


	//   ....[26]....
        /*01ec*/ 	.word	0x00000410
        /*01f0*/ 	.word	0x000000ff
        /*01f4*/ 	.word	0x00038068
        /*01f8*/ 	.short	0x0100
        /*01fa*/ 	.byte	0x08
	.zero		1


	//   ....[27]....
        /*01fc*/ 	.word	0x00000420
        /*0200*/ 	.word	0x000000ff
        /*0204*/ 	.word	0x00038148
        /*0208*/ 	.short	0x0100
        /*020a*/ 	.byte	0x08
	.zero		1


	//   ....[28]....
        /*020c*/ 	.word	0x00000430
        /*0210*/ 	.word	0x000000ff
        /*0214*/ 	.word	0x00038070
        /*0218*/ 	.short	0x0100
        /*021a*/ 	.byte	0x08
	.zero		1


	//   ....[29]....
        /*021c*/ 	.word	0x00000440
        /*0220*/ 	.word	0x000000ff
        /*0224*/ 	.word	0x00038150
        /*0228*/ 	.short	0x0100
        /*022a*/ 	.byte	0x08
	.zero		1


	//   ....[30]....
        /*022c*/ 	.word	0x00000450
        /*0230*/ 	.word	0x000000ff
        /*0234*/ 	.word	0x00038078
        /*0238*/ 	.short	0x0100
        /*023a*/ 	.byte	0x08
	.zero		1


	//   ....[31]....
        /*023c*/ 	.word	0x00000460
        /*0240*/ 	.word	0x000000ff
        /*0244*/ 	.word	0x00038158
        /*0248*/ 	.short	0x0100
        /*024a*/ 	.byte	0x08
	.zero		1


	//   ....[32]....
        /*024c*/ 	.word	0x00000470
        /*0250*/ 	.word	0x000000ff
        /*0254*/ 	.word	0x00038080
        /*0258*/ 	.short	0x0100
        /*025a*/ 	.byte	0x08
	.zero		1


	//   ....[33]....
        /*025c*/ 	.word	0x00000480
        /*0260*/ 	.word	0x000000ff
        /*0264*/ 	.word	0x00038160
        /*0268*/ 	.short	0x0100
        /*026a*/ 	.byte	0x08
	.zero		1


	//   ....[34]....
        /*026c*/ 	.word	0x00000490
        /*0270*/ 	.word	0x000000ff
        /*0274*/ 	.word	0x00038088
        /*0278*/ 	.short	0x0100
        /*027a*/ 	.byte	0x08
	.zero		1


	//   ....[35]....
        /*027c*/ 	.word	0x000004a0
        /*0280*/ 	.word	0x000000ff
        /*0284*/ 	.word	0x00038168
        /*0288*/ 	.short	0x0100
        /*028a*/ 	.byte	0x08
	.zero		1


	//   ....[36]....
        /*028c*/ 	.word	0x000004b0
        /*0290*/ 	.word	0x000000ff
        /*0294*/ 	.word	0x00038090
        /*0298*/ 	.short	0x0100
        /*029a*/ 	.byte	0x08
	.zero		1


	//   ....[37]....
        /*029c*/ 	.word	0x000004c0
        /*02a0*/ 	.word	0x000000ff
        /*02a4*/ 	.word	0x00038170
        /*02a8*/ 	.short	0x0100
        /*02aa*/ 	.byte	0x08
	.zero		1


	//   ....[38]....
        /*02ac*/ 	.word	0x000004d0
        /*02b0*/ 	.word	0x000000ff
        /*02b4*/ 	.word	0x00038098
        /*02b8*/ 	.short	0x0100
        /*02ba*/ 	.byte	0x08
	.zero		1


	//   ....[39]....
        /*02bc*/ 	.word	0x000004e0
        /*02c0*/ 	.word	0x000000ff
        /*02c4*/ 	.word	0x00038178
        /*02c8*/ 	.short	0x0100
        /*02ca*/ 	.byte	0x08
	.zero		1


	//   ....[40]....
        /*02cc*/ 	.word	0x000004f0
        /*02d0*/ 	.word	0x000000ff
        /*02d4*/ 	.word	0x000380a0
        /*02d8*/ 	.short	0x0100
        /*02da*/ 	.byte	0x08
	.zero		1


	//   ....[41]....
        /*02dc*/ 	.word	0x00000500
        /*02e0*/ 	.word	0x000000ff
        /*02e4*/ 	.word	0x00038180
        /*02e8*/ 	.short	0x0100
        /*02ea*/ 	.byte	0x08
	.zero		1


	//   ....[42]....
        /*02ec*/ 	.word	0x00000510
        /*02f0*/ 	.word	0x000000ff
        /*02f4*/ 	.word	0x000380a8
        /*02f8*/ 	.short	0x0100
        /*02fa*/ 	.byte	0x08
	.zero		1


	//   ....[43]....
        /*02fc*/ 	.word	0x00000520
        /*0300*/ 	.word	0x000000ff
        /*0304*/ 	.word	0x00038188
        /*0308*/ 	.short	0x0100
        /*030a*/ 	.byte	0x08
	.zero		1


	//   ....[44]....
        /*030c*/ 	.word	0x00000530
        /*0310*/ 	.word	0x000000ff
        /*0314*/ 	.word	0x000380b0
        /*0318*/ 	.short	0x0100
        /*031a*/ 	.byte	0x08
	.zero		1


	//   ....[45]....
        /*031c*/ 	.word	0x00000540
        /*0320*/ 	.word	0x000000ff
        /*0324*/ 	.word	0x00038190
        /*0328*/ 	.short	0x0100
        /*032a*/ 	.byte	0x08
	.zero		1


	//   ....[46]....
        /*032c*/ 	.word	0x00000550
        /*0330*/ 	.word	0x000000ff
        /*0334*/ 	.word	0x000380b8
        /*0338*/ 	.short	0x0100
        /*033a*/ 	.byte	0x08
	.zero		1


	//   ....[47]....
        /*033c*/ 	.word	0x00000560
        /*0340*/ 	.word	0x000000ff
        /*0344*/ 	.word	0x00038198
        /*0348*/ 	.short	0x0100
        /*034a*/ 	.byte	0x08
	.zero		1


	//   ....[48]....
        /*034c*/ 	.word	0x00000570
        /*0350*/ 	.word	0x000000ff
        /*0354*/ 	.word	0x000380c0
        /*0358*/ 	.short	0x0100
        /*035a*/ 	.byte	0x08
	.zero		1


	//   ....[49]....
        /*035c*/ 	.word	0x00000580
        /*0360*/ 	.word	0x000000ff
        /*0364*/ 	.word	0x000381a0
        /*0368*/ 	.short	0x0100
        /*036a*/ 	.byte	0x08
	.zero		1


	//   ....[50]....
        /*036c*/ 	.word	0x00000590
        /*0370*/ 	.word	0x000000ff
        /*0374*/ 	.word	0x000380c8
        /*0378*/ 	.short	0x0100
        /*037a*/ 	.byte	0x08
	.zero		1


	//   ....[51]....
        /*037c*/ 	.word	0x000005a0
        /*0380*/ 	.word	0x000000ff
        /*0384*/ 	.word	0x000381a8
        /*0388*/ 	.short	0x0100
        /*038a*/ 	.byte	0x08
	.zero		1


	//   ....[52]....
        /*038c*/ 	.word	0x000005b0
        /*0390*/ 	.word	0x000000ff
        /*0394*/ 	.word	0x000380d0
        /*0398*/ 	.short	0x0100
        /*039a*/ 	.byte	0x08
	.zero		1


	//   ....[53]....
        /*039c*/ 	.word	0x000005c0
        /*03a0*/ 	.word	0x000000ff
        /*03a4*/ 	.word	0x000381b0
        /*03a8*/ 	.short	0x0100
        /*03aa*/ 	.byte	0x08
	.zero		1


	//   ....[54]....
        /*03ac*/ 	.word	0x000005d0
        /*03b0*/ 	.word	0x000000ff
        /*03b4*/ 	.word	0x000380d8
        /*03b8*/ 	.short	0x0100
        /*03ba*/ 	.byte	0x08
	.zero		1


	//   ....[55]....
        /*03bc*/ 	.word	0x000005e0
        /*03c0*/ 	.word	0x000000ff
        /*03c4*/ 	.word	0x000381b8
        /*03c8*/ 	.short	0x0100
        /*03ca*/ 	.byte	0x08
	.zero		1


	//   ....[56]....
        /*03cc*/ 	.word	0x000010e0
        /*03d0*/ 	.word	0x00000008
        /*03d4*/ 	.word	0x00038000
        /*03d8*/ 	.short	0x010a
        /*03da*/ 	.byte	0x3f
	.zero		1


	//   ....[57]....
        /*03dc*/ 	.word	0x00001380
        /*03e0*/ 	.word	0x0000000a
        /*03e4*/ 	.word	0x00038000
        /*03e8*/ 	.short	0x010a
        /*03ea*/ 	.byte	0x3f
	.zero		1


	//   ....[58]....
        /*03ec*/ 	.word	0x000014e0
        /*03f0*/ 	.word	0x000000ff
        /*03f4*/ 	.word	0x00000000
        /*03f8*/ 	.short	0x0101
        /*03fa*/ 	.byte	0x06
	.zero		1


	//   ....[59]....
        /*03fc*/ 	.word	0x000016f0
        /*0400*/ 	.word	0x00000008
        /*0404*/ 	.word	0x00000000
        /*0408*/ 	.short	0x0101
        /*040a*/ 	.byte	0x3f
	.zero		1


	//   ....[60]....
        /*040c*/ 	.word	0x00004530
        /*0410*/ 	.word	0x00000006
        /*0414*/ 	.word	0x000380e0
        /*0418*/ 	.short	0x010a
        /*041a*/ 	.byte	0x3f
	.zero		1


	//   ....[61]....
        /*041c*/ 	.word	0x00004bb0
        /*0420*/ 	.word	0x00000002
        /*0424*/ 	.word	0x00000000
        /*0428*/ 	.short	0x010a
        /*042a*/ 	.byte	0x3f
	.zero		1


	//   ....[62]....
        /*042c*/ 	.word	0x00004c60
        /*0430*/ 	.word	0x00000002
        /*0434*/ 	.word	0x00000000
        /*0438*/ 	.short	0x010a
        /*043a*/ 	.byte	0x3f
	.zero		1


	//   ....[63]....
        /*043c*/ 	.word	0x00004d10
        /*0440*/ 	.word	0x00000002
        /*0444*/ 	.word	0x00000000
        /*0448*/ 	.short	0x010a
        /*044a*/ 	.byte	0x3f
	.zero		1


	//   ....[64]....
        /*044c*/ 	.word	0x00004dc0
        /*0450*/ 	.word	0x00000002
        /*0454*/ 	.word	0x00000000
        /*0458*/ 	.short	0x010a
        /*045a*/ 	.byte	0x3f
	.zero		1


	//   ....[65]....
        /*045c*/ 	.word	0x00004e70
        /*0460*/ 	.word	0x00000002
        /*0464*/ 	.word	0x00000000
        /*0468*/ 	.short	0x010a
        /*046a*/ 	.byte	0x3f
	.zero		1


	//   ....[66]....
        /*046c*/ 	.word	0x00004f20
        /*0470*/ 	.word	0x00000002
        /*0474*/ 	.word	0x00000000
        /*0478*/ 	.short	0x010a
        /*047a*/ 	.byte	0x3f
	.zero		1


	//   ....[67]....
        /*047c*/ 	.word	0x00004fd0
        /*0480*/ 	.word	0x00000002
        /*0484*/ 	.word	0x00000000
        /*0488*/ 	.short	0x010a
        /*048a*/ 	.byte	0x3f
	.zero		1


	//   ....[68]....
        /*048c*/ 	.word	0x00005080
        /*0490*/ 	.word	0x00000002
        /*0494*/ 	.word	0x00000000
        /*0498*/ 	.short	0x010a
        /*049a*/ 	.byte	0x3f
	.zero		1


	//   ....[69]....
        /*049c*/ 	.word	0x00005130
        /*04a0*/ 	.word	0x00000002
        /*04a4*/ 	.word	0x00000000
        /*04a8*/ 	.short	0x010a
        /*04aa*/ 	.byte	0x3f
	.zero		1


	//   ....[70]....
        /*04ac*/ 	.word	0x000051e0
        /*04b0*/ 	.word	0x00000002
        /*04b4*/ 	.word	0x00000000
        /*04b8*/ 	.short	0x010a
        /*04ba*/ 	.byte	0x3f
	.zero		1


	//   ....[71]....
        /*04bc*/ 	.word	0x00005290
        /*04c0*/ 	.word	0x00000002
        /*04c4*/ 	.word	0x00000000
        /*04c8*/ 	.short	0x010a
        /*04ca*/ 	.byte	0x3f
	.zero		1


	//   ....[72]....
        /*04cc*/ 	.word	0x00005340
        /*04d0*/ 	.word	0x00000002
        /*04d4*/ 	.word	0x00000000
        /*04d8*/ 	.short	0x010a
        /*04da*/ 	.byte	0x3f
	.zero		1


	//   ....[73]....
        /*04dc*/ 	.word	0x000053f0
        /*04e0*/ 	.word	0x00000002
        /*04e4*/ 	.word	0x00000000
        /*04e8*/ 	.short	0x010a
        /*04ea*/ 	.byte	0x3f
	.zero		1


	//   ....[74]....
        /*04ec*/ 	.word	0x000054a0
        /*04f0*/ 	.word	0x00000002
        /*04f4*/ 	.word	0x00000000
        /*04f8*/ 	.short	0x010a
        /*04fa*/ 	.byte	0x3f
	.zero		1


	//   ....[75]....
        /*04fc*/ 	.word	0x00005550
        /*0500*/ 	.word	0x00000002
        /*0504*/ 	.word	0x00000000
        /*0508*/ 	.short	0x010a
        /*050a*/ 	.byte	0x3f
	.zero		1


	//   ....[76]....
        /*050c*/ 	.word	0x00005600
        /*0510*/ 	.word	0x00000002
        /*0514*/ 	.word	0x00000000
        /*0518*/ 	.short	0x010a
        /*051a*/ 	.byte	0x3f
	.zero		1


	//   ....[77]....
        /*051c*/ 	.word	0x000056b0
        /*0520*/ 	.word	0x00000002
        /*0524*/ 	.word	0x00000000
        /*0528*/ 	.short	0x010a
        /*052a*/ 	.byte	0x3f
	.zero		1


	//   ....[78]....
        /*052c*/ 	.word	0x00005760
        /*0530*/ 	.word	0x00000002
        /*0534*/ 	.word	0x00000000
        /*0538*/ 	.short	0x010a
        /*053a*/ 	.byte	0x3f
	.zero		1


	//   ....[79]....
        /*053c*/ 	.word	0x00005810
        /*0540*/ 	.word	0x00000002
        /*0544*/ 	.word	0x00000000
        /*0548*/ 	.short	0x010a
        /*054a*/ 	.byte	0x3f
	.zero		1


	//   ....[80]....
        /*054c*/ 	.word	0x000058c0
        /*0550*/ 	.word	0x00000002
        /*0554*/ 	.word	0x00000000
        /*0558*/ 	.short	0x010a
        /*055a*/ 	.byte	0x3f
	.zero		1


	//   ....[81]....
        /*055c*/ 	.word	0x00005970
        /*0560*/ 	.word	0x00000002
        /*0564*/ 	.word	0x00000000
        /*0568*/ 	.short	0x010a
        /*056a*/ 	.byte	0x3f
	.zero		1


	//   ....[82]....
        /*056c*/ 	.word	0x00005a20
        /*0570*/ 	.word	0x00000002
        /*0574*/ 	.word	0x00000000
        /*0578*/ 	.short	0x010a
        /*057a*/ 	.byte	0x3f
	.zero		1


	//   ....[83]....
        /*057c*/ 	.word	0x00005ad0
        /*0580*/ 	.word	0x00000002
        /*0584*/ 	.word	0x00000000
        /*0588*/ 	.short	0x010a
        /*058a*/ 	.byte	0x3f
	.zero		1


	//   ....[84]....
        /*058c*/ 	.word	0x00005b80
        /*0590*/ 	.word	0x00000002
        /*0594*/ 	.word	0x00000000
        /*0598*/ 	.short	0x010a
        /*059a*/ 	.byte	0x3f
	.zero		1


	//   ....[85]....
        /*059c*/ 	.word	0x00005c30
        /*05a0*/ 	.word	0x00000002
        /*05a4*/ 	.word	0x00000000
        /*05a8*/ 	.short	0x010a
        /*05aa*/ 	.byte	0x3f
	.zero		1


	//   ....[86]....
        /*05ac*/ 	.word	0x00005ce0
        /*05b0*/ 	.word	0x00000002
        /*05b4*/ 	.word	0x00000000
        /*05b8*/ 	.short	0x010a
        /*05ba*/ 	.byte	0x3f
	.zero		1


	//   ....[87]....
        /*05bc*/ 	.word	0x00005d90
        /*05c0*/ 	.word	0x00000002
        /*05c4*/ 	.word	0x00000000
        /*05c8*/ 	.short	0x010a
        /*05ca*/ 	.byte	0x3f
	.zero		1


	//   ....[88]....
        /*05cc*/ 	.word	0x00005e40
        /*05d0*/ 	.word	0x00000003
        /*05d4*/ 	.word	0x00000000
        /*05d8*/ 	.short	0x010a
        /*05da*/ 	.byte	0x3f
	.zero		1


	//----- nvinfo : EIATTR_NUM_MBARRIERS
	.align		4
.L_26:
        /*05dc*/ 	.byte	0x03, 0x38
        /*05de*/ 	.short	0x0038


	//----- nvinfo : EIATTR_EXIT_INSTR_OFFSETS
	.align		4
        /*05e0*/ 	.byte	0x04, 0x1c
        /*05e2*/ 	.short	(.L_28 - .L_27)


	//   ....[0]....
.L_27:
        /*05e4*/ 	.word	0x00000f10


	//   ....[1]....
        /*05e8*/ 	.word	0x000018c0


	//   ....[2]....
        /*05ec*/ 	.word	0x000019a0


	//   ....[3]....
        /*05f0*/ 	.word	0x00001a90


	//   ....[4]....
        /*05f4*/ 	.word	0x000037c0


	//   ....[5]....
        /*05f8*/ 	.word	0x000037f0


	//   ....[6]....
        /*05fc*/ 	.word	0x000042e0


	//   ....[7]....
        /*0600*/ 	.word	0x00004310


	//   ....[8]....
        /*0604*/ 	.word	0x00004330


	//   ....[9]....
        /*0608*/ 	.word	0x00004aa0


	//   ....[10]....
        /*060c*/ 	.word	0x00005e70


	//----- nvinfo : EIATTR_MAX_THREADS
	.align		4
.L_28:
        /*0610*/ 	.byte	0x04, 0x05
        /*0612*/ 	.short	(.L_30 - .L_29)
.L_29:
        /*0614*/ 	.word	0x00000100
        /*0618*/ 	.word	0x00000001
        /*061c*/ 	.word	0x00000001


	//----- nvinfo : EIATTR_CRS_STACK_SIZE
	.align		4
.L_30:
        /*0620*/ 	.byte	0x04, 0x1e
        /*0622*/ 	.short	(.L_32 - .L_31)
.L_31:
        /*0624*/ 	.word	0x00000000


	//----- nvinfo : EIATTR_CBANK_PARAM_SIZE
	.align		4
.L_32:
        /*0628*/ 	.byte	0x03, 0x19
        /*062a*/ 	.short	0x0470


	//----- nvinfo : EIATTR_PARAM_CBANK
	.align		4
        /*062c*/ 	.byte	0x04, 0x0a
        /*062e*/ 	.short	(.L_34 - .L_33)
	.align		4
.L_33:
        /*0630*/ 	.word	index@(.nv.constant0._ZN7cutlass13device_kernelINS_4conv6kernel13ConvUniversalINS1_16ConvProblemShapeILNS1_8OperatorE2ELi3EEENS1_10collective14CollectiveConvINS1_46MainloopSm90TmaGmmaWarpSpecializedImplicitGemmILS5_2ELi28ELi3EN4cute5tupleIJNSA_1CILi1EEESD_SD_EEENS1_36KernelImplicitTmaWarpSpecializedSm90ELi1EEENSB_IJNSC_ILi64EEENSB_IJSH_EEENSB_IJNSC_ILi32EEEEEEEEENS_10bfloat16_tESM_NSA_8TiledMMAINSA_8MMA_AtomIJNSA_4SM904GMMA27MMA_64x64x16_F32BF16BF16_SSILNSQ_5MajorE1ELSS_1ELNSQ_7ScaleInE1ELST_1EEEEEENSA_6LayoutISE_NSB_IJNSC_ILi0EEESX_SX_EEEEENSB_IJNSA_10UnderscoreES10_S10_EEEEENS7_6detail26Sm90ImplicitGemmTileTraitsINSA_13SM90_TMA_LOADENSA_14ComposedLayoutINSA_7SwizzleILi3ELi4ELi3EEENSA_18smem_ptr_flag_bitsILi16EEENSW_INSB_IJNSB_IJSH_SD_EEENSB_IJNSC_ILi8EEENSC_ILi4EEEEEENSB_IJSD_NSC_ILi28EEEEEEEEENSB_IJNSB_IJSD_SX_EEENSB_IJSH_NSC_ILi512EEEEEENSB_IJSX_NSC_ILi2048EEEEEEEEEEEEEvEENS14_INSA_20SM90_TMA_LOAD_IM2COLES1P_vEEEENS_8epilogue10collective6detail29Sm90TmaWarpSpecializedAdapterINS1V_15DefaultEpilogueISM_NSB_IJlNSB_IJSD_lllEEESX_EEES20_NS1U_6thread17LinearCombinationISM_Li1EffLNS21_9ScaleType4KindE0ELNS_15FloatRoundStyleE2ESM_EENS_4gemm15EpilogueDefaultEEEEEvvEEEEvNT_6ParamsE)
        /*0634*/ 	.short	0x0210
        /*0636*/ 	.short	0x0470


	//----- nvinfo : EIATTR_SW_WAR
	.align		4
.L_34:
        /*0638*/ 	.byte	0x04, 0x36
        /*063a*/ 	.short	(.L_36 - .L_35)
.L_35:
        /*063c*/ 	.word	0x00000008
.L_36:


//--------------------- .nv.callgraph             --------------------------
	.section	.nv.callgraph,"",@"SHT_CUDA_CALLGRAPH"
	.align	4
	.sectionentsize	8
	.align		4
        /*0000*/ 	.word	0x00000000
	.align		4
        /*0004*/ 	.word	0xffffffff
	.align		4
        /*0008*/ 	.word	0x00000000
	.align		4
        /*000c*/ 	.word	0xfffffffe
	.align		4
        /*0010*/ 	.word	0x00000000
	.align		4
        /*0014*/ 	.word	0xfffffffd
	.align		4
        /*0018*/ 	.word	0x00000000
	.align		4
        /*001c*/ 	.word	0xfffffffc


//--------------------- .nv.constant4             --------------------------
	.section	.nv.constant4,"a",@progbits
	.align	8
	.align		8
.nv.constant4:
        /*0000*/ 	.dword	_ZN39_INTERNAL_30bf1a97_4_k_cu_7661f6e6_27864cuda3std3__45__cpo5beginE
	.align		8
        /*0008*/ 	.dword	_ZN39_INTERNAL_30bf1a97_4_k_cu_7661f6e6_27864cuda3std3__45__cpo3endE
	.align		8
        /*0010*/ 	.dword	_ZN39_INTERNAL_30bf1a97_4_k_cu_7661f6e6_27864cuda3std3__45__cpo6cbeginE
	.align		8
        /*0018*/ 	.dword	_ZN39_INTERNAL_30bf1a97_4_k_cu_7661f6e6_27864cuda3std3__45__cpo4cendE
	.align		8
        /*0020*/ 	.dword	_ZN39_INTERNAL_30bf1a97_4_k_cu_7661f6e6_27864cuda3std3__441_GLOBAL__N__30bf1a97_4_k_cu_7661f6e6_27866ignoreE
	.align		8
        /*0028*/ 	.dword	_ZN39_INTERNAL_30bf1a97_4_k_cu_7661f6e6_27864cuda3std3__419piecewise_constructE
	.align		8
        /*0030*/ 	.dword	_ZN39_INTERNAL_30bf1a97_4_k_cu_7661f6e6_27864cuda3std3__48in_placeE
	.align		8
        /*0038*/ 	.dword	_ZN39_INTERNAL_30bf1a97_4_k_cu_7661f6e6_27864cuda3std6ranges3__45__cpo4swapE
	.align		8
        /*0040*/ 	.dword	_ZN39_INTERNAL_30bf1a97_4_k_cu_7661f6e6_27864cuda3std6ranges3__45__cpo9iter_moveE
	.align		8
        /*0048*/ 	.dword	_ZN39_INTERNAL_30bf1a97_4_k_cu_7661f6e6_27864cute7productE
	.align		8
        /*0050*/ 	.dword	_ZN39_INTERNAL_30bf1a97_4_k_cu_7661f6e6_27864cute1_E


//--------------------- .text._ZN7cutlass13device_kernelINS_4conv6kernel13ConvUniversalINS1_16ConvProblemShapeILNS1_8OperatorE2ELi3EEENS1_10collective14CollectiveConvINS1_46MainloopSm90TmaGmmaWarpSpecializedImplicitGemmILS5_2ELi28ELi3EN4cute5tupleIJNSA_1CILi1EEESD_SD_EEENS1_36KernelImplicitTmaWarpSpecializedSm90ELi1EEENSB_IJNSC_ILi64EEENSB_IJSH_EEENSB_IJNSC_ILi32EEEEEEEEENS_10bfloat16_tESM_NSA_8TiledMMAINSA_8MMA_AtomIJNSA_4SM904GMMA27MMA_64x64x16_F32BF16BF16_SSILNSQ_5MajorE1ELSS_1ELNSQ_7ScaleInE1ELST_1EEEEEENSA_6LayoutISE_NSB_IJNSC_ILi0EEESX_SX_EEEEENSB_IJNSA_10UnderscoreES10_S10_EEEEENS7_6detail26Sm90ImplicitGemmTileTraitsINSA_13SM90_TMA_LOADENSA_14ComposedLayoutINSA_7SwizzleILi3ELi4ELi3EEENSA_18smem_ptr_flag_bitsILi16EEENSW_INSB_IJNSB_IJSH_SD_EEENSB_IJNSC_ILi8EEENSC_ILi4EEEEEENSB_IJSD_NSC_ILi28EEEEEEEEENSB_IJNSB_IJSD_SX_EEENSB_IJSH_NSC_ILi512EEEEEENSB_IJSX_NSC_ILi2048EEEEEEEEEEEEEvEENS14_INSA_20SM90_TMA_LOAD_IM2COLES1P_vEEEENS_8epilogue10collective6detail29Sm90TmaWarpSpecializedAdapterINS1V_15DefaultEpilogueISM_NSB_IJlNSB_IJSD_lllEEESX_EEES20_NS1U_6thread17LinearCombinationISM_Li1EffLNS21_9ScaleType4KindE0ELNS_15FloatRoundStyleE2ESM_EENS_4gemm15EpilogueDefaultEEEEEvvEEEEvNT_6ParamsE --------------------------
	.section	.text._ZN7cutlass13device_kernelINS_4conv6kernel13ConvUniversalINS1_16ConvProblemShapeILNS1_8OperatorE2ELi3EEENS1_10collective14CollectiveConvINS1_46MainloopSm90TmaGmmaWarpSpecializedImplicitGemmILS5_2ELi28ELi3EN4cute5tupleIJNSA_1CILi1EEESD_SD_EEENS1_36KernelImplicitTmaWarpSpecializedSm90ELi1EEENSB_IJNSC_ILi64EEENSB_IJSH_EEENSB_IJNSC_ILi32EEEEEEEEENS_10bfloat16_tESM_NSA_8TiledMMAINSA_8MMA_AtomIJNSA_4SM904GMMA27MMA_64x64x16_F32BF16BF16_SSILNSQ_5MajorE1ELSS_1ELNSQ_7ScaleInE1ELST_1EEEEEENSA_6LayoutISE_NSB_IJNSC_ILi0EEESX_SX_EEEEENSB_IJNSA_10UnderscoreES10_S10_EEEEENS7_6detail26Sm90ImplicitGemmTileTraitsINSA_13SM90_TMA_LOADENSA_14ComposedLayoutINSA_7SwizzleILi3ELi4ELi3EEENSA_18smem_ptr_flag_bitsILi16EEENSW_INSB_IJNSB_IJSH_SD_EEENSB_IJNSC_ILi8EEENSC_ILi4EEEEEENSB_IJSD_NSC_ILi28EEEEEEEEENSB_IJNSB_IJSD_SX_EEENSB_IJSH_NSC_ILi512EEEEEENSB_IJSX_NSC_ILi2048EEEEEEEEEEEEEvEENS14_INSA_20SM90_TMA_LOAD_IM2COLES1P_vEEEENS_8epilogue10collective6detail29Sm90TmaWarpSpecializedAdapterINS1V_15DefaultEpilogueISM_NSB_IJlNSB_IJSD_lllEEESX_EEES20_NS1U_6thread17LinearCombinationISM_Li1EffLNS21_9ScaleType4KindE0ELNS_15FloatRoundStyleE2ESM_EENS_4gemm15EpilogueDefaultEEEEEvvEEEEvNT_6ParamsE,"ax",@progbits
	.align	128
.text._ZN7cutlass13device_kernelINS_4conv6kernel13ConvUniversalINS1_16ConvProblemShapeILNS1_8OperatorE2ELi3EEENS1_10collective14CollectiveConvINS1_46MainloopSm90TmaGmmaWarpSpecializedImplicitGemmILS5_2ELi28ELi3EN4cute5tupleIJNSA_1CILi1EEESD_SD_EEENS1_36KernelImplicitTmaWarpSpecializedSm90ELi1EEENSB_IJNSC_ILi64EEENSB_IJSH_EEENSB_IJNSC_ILi32EEEEEEEEENS_10bfloat16_tESM_NSA_8TiledMMAINSA_8MMA_AtomIJNSA_4SM904GMMA27MMA_64x64x16_F32BF16BF16_SSILNSQ_5MajorE1ELSS_1ELNSQ_7ScaleInE1ELST_1EEEEEENSA_6LayoutISE_NSB_IJNSC_ILi0EEESX_SX_EEEEENSB_IJNSA_10UnderscoreES10_S10_EEEEENS7_6detail26Sm90ImplicitGemmTileTraitsINSA_13SM90_TMA_LOADENSA_14ComposedLayoutINSA_7SwizzleILi3ELi4ELi3EEENSA_18smem_ptr_flag_bitsILi16EEENSW_INSB_IJNSB_IJSH_SD_EEENSB_IJNSC_ILi8EEENSC_ILi4EEEEEENSB_IJSD_NSC_ILi28EEEEEEEEENSB_IJNSB_IJSD_SX_EEENSB_IJSH_NSC_ILi512EEEEEENSB_IJSX_NSC_ILi2048EEEEEEEEEEEEEvEENS14_INSA_20SM90_TMA_LOAD_IM2COLES1P_vEEEENS_8epilogue10collective6detail29Sm90TmaWarpSpecializedAdapterINS1V_15DefaultEpilogueISM_NSB_IJlNSB_IJSD_lllEEESX_EEES20_NS1U_6thread17LinearCombinationISM_Li1EffLNS21_9ScaleType4KindE0ELNS_15FloatRoundStyleE2ESM_EENS_4gemm15EpilogueDefaultEEEEEvvEEEEvNT_6ParamsE:
        .type           _ZN7cutlass13device_kernelINS_4conv6kernel13ConvUniversalINS1_16ConvProblemShapeILNS1_8OperatorE2ELi3EEENS1_10collective14CollectiveConvINS1_46MainloopSm90TmaGmmaWarpSpecializedImplicitGemmILS5_2ELi28ELi3EN4cute5tupleIJNSA_1CILi1EEESD_SD_EEENS1_36KernelImplicitTmaWarpSpecializedSm90ELi1EEENSB_IJNSC_ILi64EEENSB_IJSH_EEENSB_IJNSC_ILi32EEEEEEEEENS_10bfloat16_tESM_NSA_8TiledMMAINSA_8MMA_AtomIJNSA_4SM904GMMA27MMA_64x64x16_F32BF16BF16_SSILNSQ_5MajorE1ELSS_1ELNSQ_7ScaleInE1ELST_1EEEEEENSA_6LayoutISE_NSB_IJNSC_ILi0EEESX_SX_EEEEENSB_IJNSA_10UnderscoreES10_S10_EEEEENS7_6detail26Sm90ImplicitGemmTileTraitsINSA_13SM90_TMA_LOADENSA_14ComposedLayoutINSA_7SwizzleILi3ELi4ELi3EEENSA_18smem_ptr_flag_bitsILi16EEENSW_INSB_IJNSB_IJSH_SD_EEENSB_IJNSC_ILi8EEENSC_ILi4EEEEEENSB_IJSD_NSC_ILi28EEEEEEEEENSB_IJNSB_IJSD_SX_EEENSB_IJSH_NSC_ILi512EEEEEENSB_IJSX_NSC_ILi2048EEEEEEEEEEEEEvEENS14_INSA_20SM90_TMA_LOAD_IM2COLES1P_vEEEENS_8epilogue10collective6detail29Sm90TmaWarpSpecializedAdapterINS1V_15DefaultEpilogueISM_NSB_IJlNSB_IJSD_lllEEESX_EEES20_NS1U_6thread17LinearCombinationISM_Li1EffLNS21_9ScaleType4KindE0ELNS_15FloatRoundStyleE2ESM_EENS_4gemm15EpilogueDefaultEEEEEvvEEEEvNT_6ParamsE,@function
        .size           _ZN7cutlass13device_kernelINS_4conv6kernel13ConvUniversalINS1_16ConvProblemShapeILNS1_8OperatorE2ELi3EEENS1_10collective14CollectiveConvINS1_46MainloopSm90TmaGmmaWarpSpecializedImplicitGemmILS5_2ELi28ELi3EN4cute5tupleIJNSA_1CILi1EEESD_SD_EEENS1_36KernelImplicitTmaWarpSpecializedSm90ELi1EEENSB_IJNSC_ILi64EEENSB_IJSH_EEENSB_IJNSC_ILi32EEEEEEEEENS_10bfloat16_tESM_NSA_8TiledMMAINSA_8MMA_AtomIJNSA_4SM904GMMA27MMA_64x64x16_F32BF16BF16_SSILNSQ_5MajorE1ELSS_1ELNSQ_7ScaleInE1ELST_1EEEEEENSA_6LayoutISE_NSB_IJNSC_ILi0EEESX_SX_EEEEENSB_IJNSA_10UnderscoreES10_S10_EEEEENS7_6detail26Sm90ImplicitGemmTileTraitsINSA_13SM90_TMA_LOADENSA_14ComposedLayoutINSA_7SwizzleILi3ELi4ELi3EEENSA_18smem_ptr_flag_bitsILi16EEENSW_INSB_IJNSB_IJSH_SD_EEENSB_IJNSC_ILi8EEENSC_ILi4EEEEEENSB_IJSD_NSC_ILi28EEEEEEEEENSB_IJNSB_IJSD_SX_EEENSB_IJSH_NSC_ILi512EEEEEENSB_IJSX_NSC_ILi2048EEEEEEEEEEEEEvEENS14_INSA_20SM90_TMA_LOAD_IM2COLES1P_vEEEENS_8epilogue10collective6detail29Sm90TmaWarpSpecializedAdapterINS1V_15DefaultEpilogueISM_NSB_IJlNSB_IJSD_lllEEESX_EEES20_NS1U_6thread17LinearCombinationISM_Li1EffLNS21_9ScaleType4KindE0ELNS_15FloatRoundStyleE2ESM_EENS_4gemm15EpilogueDefaultEEEEEvvEEEEvNT_6ParamsE,(.L_x_118 - _ZN7cutlass13device_kernelINS_4conv6kernel13ConvUniversalINS1_16ConvProblemShapeILNS1_8OperatorE2ELi3EEENS1_10collective14CollectiveConvINS1_46MainloopSm90TmaGmmaWarpSpecializedImplicitGemmILS5_2ELi28ELi3EN4cute5tupleIJNSA_1CILi1EEESD_SD_EEENS1_36KernelImplicitTmaWarpSpecializedSm90ELi1EEENSB_IJNSC_ILi64EEENSB_IJSH_EEENSB_IJNSC_ILi32EEEEEEEEENS_10bfloat16_tESM_NSA_8TiledMMAINSA_8MMA_AtomIJNSA_4SM904GMMA27MMA_64x64x16_F32BF16BF16_SSILNSQ_5MajorE1ELSS_1ELNSQ_7ScaleInE1ELST_1EEEEEENSA_6LayoutISE_NSB_IJNSC_ILi0EEESX_SX_EEEEENSB_IJNSA_10UnderscoreES10_S10_EEEEENS7_6detail26Sm90ImplicitGemmTileTraitsINSA_13SM90_TMA_LOADENSA_14ComposedLayoutINSA_7SwizzleILi3ELi4ELi3EEENSA_18smem_ptr_flag_bitsILi16EEENSW_INSB_IJNSB_IJSH_SD_EEENSB_IJNSC_ILi8EEENSC_ILi4EEEEEENSB_IJSD_NSC_ILi28EEEEEEEEENSB_IJNSB_IJSD_SX_EEENSB_IJSH_NSC_ILi512EEEEEENSB_IJSX_NSC_ILi2048EEEEEEEEEEEEEvEENS14_INSA_20SM90_TMA_LOAD_IM2COLES1P_vEEEENS_8epilogue10collective6detail29Sm90TmaWarpSpecializedAdapterINS1V_15DefaultEpilogueISM_NSB_IJlNSB_IJSD_lllEEESX_EEES20_NS1U_6thread17LinearCombinationISM_Li1EffLNS21_9ScaleType4KindE0ELNS_15FloatRoundStyleE2ESM_EENS_4gemm15EpilogueDefaultEEEEEvvEEEEvNT_6ParamsE)
        .other          _ZN7cutlass13device_kernelINS_4conv6kernel13ConvUniversalINS1_16ConvProblemShapeILNS1_8OperatorE2ELi3EEENS1_10collective14CollectiveConvINS1_46MainloopSm90TmaGmmaWarpSpecializedImplicitGemmILS5_2ELi28ELi3EN4cute5tupleIJNSA_1CILi1EEESD_SD_EEENS1_36KernelImplicitTmaWarpSpecializedSm90ELi1EEENSB_IJNSC_ILi64EEENSB_IJSH_EEENSB_IJNSC_ILi32EEEEEEEEENS_10bfloat16_tESM_NSA_8TiledMMAINSA_8MMA_AtomIJNSA_4SM904GMMA27MMA_64x64x16_F32BF16BF16_SSILNSQ_5MajorE1ELSS_1ELNSQ_7ScaleInE1ELST_1EEEEEENSA_6LayoutISE_NSB_IJNSC_ILi0EEESX_SX_EEEEENSB_IJNSA_10UnderscoreES10_S10_EEEEENS7_6detail26Sm90ImplicitGemmTileTraitsINSA_13SM90_TMA_LOADENSA_14ComposedLayoutINSA_7SwizzleILi3ELi4ELi3EEENSA_18smem_ptr_flag_bitsILi16EEENSW_INSB_IJNSB_IJSH_SD_EEENSB_IJNSC_ILi8EEENSC_ILi4EEEEEENSB_IJSD_NSC_ILi28EEEEEEEEENSB_IJNSB_IJSD_SX_EEENSB_IJSH_NSC_ILi512EEEEEENSB_IJSX_NSC_ILi2048EEEEEEEEEEEEEvEENS14_INSA_20SM90_TMA_LOAD_IM2COLES1P_vEEEENS_8epilogue10collective6detail29Sm90TmaWarpSpecializedAdapterINS1V_15DefaultEpilogueISM_NSB_IJlNSB_IJSD_lllEEESX_EEES20_NS1U_6thread17LinearCombinationISM_Li1EffLNS21_9ScaleType4KindE0ELNS_15FloatRoundStyleE2ESM_EENS_4gemm15EpilogueDefaultEEEEEvvEEEEvNT_6ParamsE,@"STO_CUDA_ENTRY STV_DEFAULT"
_ZN7cutlass13device_kernelINS_4conv6kernel13ConvUniversalINS1_16ConvProblemShapeILNS1_8OperatorE2ELi3EEENS1_10collective14CollectiveConvINS1_46MainloopSm90TmaGmmaWarpSpecializedImplicitGemmILS5_2ELi28ELi3EN4cute5tupleIJNSA_1CILi1EEESD_SD_EEENS1_36KernelImplicitTmaWarpSpecializedSm90ELi1EEENSB_IJNSC_ILi64EEENSB_IJSH_EEENSB_IJNSC_ILi32EEEEEEEEENS_10bfloat16_tESM_NSA_8TiledMMAINSA_8MMA_AtomIJNSA_4SM904GMMA27MMA_64x64x16_F32BF16BF16_SSILNSQ_5MajorE1ELSS_1ELNSQ_7ScaleInE1ELST_1EEEEEENSA_6LayoutISE_NSB_IJNSC_ILi0EEESX_SX_EEEEENSB_IJNSA_10UnderscoreES10_S10_EEEEENS7_6detail26Sm90ImplicitGemmTileTraitsINSA_13SM90_TMA_LOADENSA_14ComposedLayoutINSA_7SwizzleILi3ELi4ELi3EEENSA_18smem_ptr_flag_bitsILi16EEENSW_INSB_IJNSB_IJSH_SD_EEENSB_IJNSC_ILi8EEENSC_ILi4EEEEEENSB_IJSD_NSC_ILi28EEEEEEEEENSB_IJNSB_IJSD_SX_EEENSB_IJSH_NSC_ILi512EEEEEENSB_IJSX_NSC_ILi2048EEEEEEEEEEEEEvEENS14_INSA_20SM90_TMA_LOAD_IM2COLES1P_vEEEENS_8epilogue10collective6detail29Sm90TmaWarpSpecializedAdapterINS1V_15DefaultEpilogueISM_NSB_IJlNSB_IJSD_lllEEESX_EEES20_NS1U_6thread17LinearCombinationISM_Li1EffLNS21_9ScaleType4KindE0ELNS_15FloatRoundStyleE2ESM_EENS_4gemm15EpilogueDefaultEEEEEvvEEEEvNT_6ParamsE:
[----:B------:R-:W-:Y:S01]  /*0000*/  LDC R1, c[0x0][0x28] ;  /* 0x00000a00ff017b82 */ /* 0x000fe20000000800 */
[----:B------:R-:W0:Y:S01]  /*0010*/  S2R R7, SR_TID.X ;  /* 0x0000000000077919 */ /* 0x000e220000002100 */
[----:B------:R-:W-:Y:S01]  /*0020*/  ELECT P0, URZ, PT ;  /* 0x00000000003f782f */ /* 0x000fe20003800000 */
[----:B------:R-:W-:Y:S01]  /*0030*/  BSSY B0, `(.L_x_0) ;  /* 0x000000f000007945 */ /* 0x000fe20003800000 */
[--C-:B0-----:R-:W-:Y:S02]  /*0040*/  SHF.R.U32.HI R0, RZ, 0x5, R7.reuse ;  /* 0x00000005ff007819 */ /* 0x101fe40000011607 */
[----:B------:R-:W-:-:S03]  /*0050*/  SHF.R.U32.HI R8, RZ, 0x7, R7 ;  /* 0x00000007ff087819 */ /* 0x000fc60000011607 */
[----:B------:R-:W0:Y:S04]  /*0060*/  SHFL.IDX PT, R9, R0, RZ, 0x1f ;  /* 0x00001fff00097589 */ /* 0x000e2800000e0000 */
[----:B------:R-:W1:Y:S01]  /*0070*/  SHFL.IDX PT, R8, R8, RZ, 0x1f ;  /* 0x00001fff08087589 */ /* 0x000e6200000e0000 */
[----:B0-----:R-:W-:-:S13]  /*0080*/  ISETP.NE.OR P0, PT, R9, RZ, !P0 ;  /* 0x000000ff0900720c */ /* 0x001fda0004705670 */
[----:B-1----:R-:W-:Y:S05]  /*0090*/  @P0 BRA `(.L_x_1) ;  /* 0x0000000000200947 */ /* 0x002fea0003800000 */
[----:B------:R-:W-:Y:S02]  /*00a0*/  ULDC.64 UR4, c[0x0][0x198] ;  /* 0x0000660000047ab9 */ /* 0x000fe40000000a00 */
[----:B------:R-:W-:Y:S02]  /*00b0*/  UIADD3 UR6, UP0, UR4, 0xf0, URZ ;  /* 0x000000f004067890 */ /* 0x000fe4000ff1e03f */
[----:B------:R-:W-:Y:S02]  /*00c0*/  UIADD3 UR4, UP1, UR4, 0x1f0, URZ ;  /* 0x000001f004047890 */ /* 0x000fe4000ff3e03f */
[----:B------:R-:W-:Y:S02]  /*00d0*/  UIADD3.X UR7, URZ, UR5, URZ, UP0, !UPT ;  /* 0x000000053f077290 */ /* 0x000fe400087fe43f */
[----:B------:R-:W-:-:S07]  /*00e0*/  UIADD3.X UR5, URZ, UR5, URZ, UP1, !UPT ;  /* 0x000000053f057290 */ /* 0x000fce0008ffe43f */
[----:B------:R0:W-:Y:S02]  /*00f0*/  UTMACCTL.PF [UR6] ;  /* 0x00000000060079b9 */ /* 0x0001e40008040000 */
[----:B------:R0:W-:Y:S02]  /*0100*/  UTMACCTL.PF [UR4] ;  /* 0x00000000040079b9 */ /* 0x0001e40008040000 */
[----:B0-----:R-:W-:Y:S01]  /*0110*/  NOP ;  /* 0x0000000000007918 */ /* 0x001fe20000000000 */
.L_x_1:
[----:B------:R-:W-:Y:S05]  /*0120*/  BSYNC B0 ;  /* 0x0000000000007941 */ /* 0x000fea0003800000 */
.L_x_0:
[----:B------:R-:W0:Y:S01]  /*0130*/  SHFL.IDX PT, R0, R0, RZ, 0x1f ;  /* 0x00001fff00007589 */ /* 0x000e2200000e0000 */
[----:B------:R-:W-:-:S04]  /*0140*/  SHF.R.S32.HI R2, RZ, 0x1f, R9 ;  /* 0x0000001fff027819 */ /* 0x000fc80000011409 */
[----:B------:R-:W-:Y:S02]  /*0150*/  LEA.HI R2, R2, R9, RZ, 0x2 ;  /* 0x0000000902027211 */ /* 0x000fe400078f10ff */
[----:B0-----:R-:W-:-:S13]  /*0160*/  ISETP.NE.AND P0, PT, R0, RZ, PT ;  /* 0x000000ff0000720c */ /* 0x001fda0003f05270 */
[----:B------:R-:W-:Y:S05]  /*0170*/  @P0 BRA `(.L_x_2) ;  /* 0x0000000400240947 */ /* 0x000fea0003800000 */
[----:B------:R-:W-:Y:S01]  /*0180*/  ELECT P0, URZ, PT ;  /* 0x00000000003f782f */ /* 0x000fe20003800000 */
[----:B------:R-:W-:-:S12]  /*0190*/  BSSY B0, `(.L_x_2) ;  /* 0x0000047000007945 */ /* 0x000fd80003800000 */
[----:B------:R-:W-:Y:S05]  /*01a0*/  @!P0 BRA `(.L_x_3) ;  /* 0x0000000400148947 */ /* 0x000fea0003800000 */
[----:B------:R-:W0:Y:S01]  /*01b0*/  S2UR UR8, SR_CgaCtaId ;  /* 0x00000000000879c3 */ /* 0x000e220000008800 */
[----:B------:R-:W-:Y:S01]  /*01c0*/  UMOV UR4, 0x400 ;  /* 0x0000040000047882 */ /* 0x000fe20000000000 */
[----:B------:R-:W-:Y:S01]  /*01d0*/  UMOV UR5, 0x1 ;  /* 0x0000000100057882 */ /* 0x000fe20000000000 */
[----:B------:R-:W-:Y:S02]  /*01e0*/  UMOV UR6, 0x80 ;  /* 0x0000008000067882 */ /* 0x000fe40000000000 */
[----:B------:R-:W-:-:S04]  /*01f0*/  UIADD3 UR6, -UR6, 0x100000, URZ ;  /* 0x0010000006067890 */ /* 0x000fc8000fffe13f */
[----:B------:R-:W-:Y:S02]  /*0200*/  USHF.L.U32 UR7, UR6, 0xb, URZ ;  /* 0x0000000b06077899 */ /* 0x000fe4000800063f */
[----:B------:R-:W-:Y:S02]  /*0210*/  USHF.L.U32 UR6, UR6, 0x1, URZ ;  /* 0x0000000106067899 */ /* 0x000fe4000800063f */
[----:B0-----:R-:W-:Y:S02]  /*0220*/  ULEA UR8, UR8, UR4, 0x18 ;  /* 0x0000000408087291 */ /* 0x001fe4000f8ec03f */
[----:B------:R-:W-:-:S04]  /*0230*/  UIADD3 UR4, -UR5, 0x100000, URZ ;  /* 0x0010000005047890 */ /* 0x000fc8000fffe13f */
[----:B------:R-:W-:Y:S02]  /*0240*/  USHF.L.U32 UR5, UR4, 0xb, URZ ;  /* 0x0000000b04057899 */ /* 0x000fe4000800063f */
[----:B------:R-:W-:Y:S01]  /*0250*/  USHF.L.U32 UR4, UR4, 0x1, URZ ;  /* 0x0000000104047899 */ /* 0x000fe2000800063f */
[----:B------:R-:W0:Y:S11]  /*0260*/  FENCE.VIEW.ASYNC.S ;  /* 0x00000000000073c6 */ /* 0x000e360000000000 */
[----:B0-----:R0:W1:Y:S01]  /*0270*/  SYNCS.EXCH.64 URZ, [UR8+0x38000], UR4 ;  /* 0x03800004083f75b2 */ /* 0x0010620008000100 */
[----:B------:R0:W2:Y:S01]  /*0280*/  SYNCS.EXCH.64 URZ, [UR8+0x380e0], UR6 ;  /* 0x0380e006083f75b2 */ /* 0x0000a20008000100 */
[----:B------:R0:W3:Y:S01]  /*0290*/  SYNCS.EXCH.64 URZ, [UR8+0x38008], UR4 ;  /* 0x03800804083f75b2 */ /* 0x0000e20008000100 */
[----:B------:R0:W4:Y:S01]  /*02a0*/  SYNCS.EXCH.64 URZ, [UR8+0x380e8], UR6 ;  /* 0x0380e806083f75b2 */ /* 0x0001220008000100 */
[----:B------:R0:W0:Y:S01]  /*02b0*/  SYNCS.EXCH.64 URZ, [UR8+0x38010], UR4 ;  /* 0x03801004083f75b2 */ /* 0x0000220008000100 */
        /* <DEDUP_REMOVED lines=51> */
[----:B-1234-:R-:W-:Y:S01]  /*05f0*/  NOP ;  /* 0x0000000000007918 */ /* 0x01efe20000000000 */
.L_x_3:
[----:B0-----:R-:W-:Y:S05]  /*0600*/  BSYNC B0 ;  /* 0x0000000000007941 */ /* 0x001fea0003800000 */
.L_x_2:
[----:B------:R-:W-:Y:S01]  /*0610*/  ULDC.64 UR4, c[0x0][0x618] ;  /* 0x0001860000047ab9 */ /* 0x000fe20000000a00 */
[----:B------:R-:W-:Y:S01]  /*0620*/  LOP3.LUT R2, R2, 0xfffffffc, RZ, 0xc0, !PT ;  /* 0xfffffffc02027812 */ /* 0x000fe200078ec0ff */
[----:B------:R-:W-:Y:S01]  /*0630*/  NOP ;  /* 0x0000000000007918 */ /* 0x000fe20000000000 */
[----:B------:R-:W-:Y:S01]  /*0640*/  ISETP.NE.U32.AND P0, PT, RZ, UR4, PT ;  /* 0x00000004ff007c0c */ /* 0x000fe2000bf05070 */
[----:B------:R-:W-:Y:S01]  /*0650*/  NOP ;  /* 0x0000000000007918 */ /* 0x000fe20000000000 */
[----:B------:R-:W-:Y:S01]  /*0660*/  BAR.SYNC.DEFER_BLOCKING 0x0 ;  /* 0x0000000000007b1d */ /* 0x000fe20000010000 */
[----:B------:R-:W-:Y:S01]  /*0670*/  IMAD.IADD R9, R9, 0x1, -R2 ;  /* 0x0000000109097824 */ /* 0x000fe200078e0a02 */
[----:B------:R-:W-:Y:S02]  /*0680*/  ISETP.NE.AND.EX P0, PT, RZ, UR5, PT, P0 ;  /* 0x00000005ff007c0c */ /* 0x000fe4000bf05300 */
[C---:B------:R-:W-:Y:S02]  /*0690*/  ISETP.NE.AND P2, PT, R8.reuse, 0x1, PT ;  /* 0x000000010800780c */ /* 0x040fe40003f45270 */
[----:B------:R-:W-:Y:S01]  /*06a0*/  LOP3.LUT P1, RZ, R8, R9, RZ, 0xfc, !PT ;  /* 0x0000000908ff7212 */ /* 0x000fe2000782fcff */
[----:B------:R-:W-:-:S03]  /*06b0*/  ULDC.64 UR12, c[0x0][0x208] ;  /* 0x00008200000c7ab9 */ /* 0x000fc60000000a00 */
[----:B------:R-:W-:-:S04]  /*06c0*/  SEL R4, RZ, 0x1, P1 ;  /* 0x00000001ff047807 */ /* 0x000fc80000800000 */
[----:B------:R-:W-:Y:S01]  /*06d0*/  SEL R4, R4, 0x2, P2 ;  /* 0x0000000204047807 */ /* 0x000fe20001000000 */
[----:B------:R-:W-:Y:S06]  /*06e0*/  @!P0 BRA `(.L_x_4) ;  /* 0x00000000001c8947 */ /* 0x000fec0003800000 */
[----:B------:R-:W0:Y:S02]  /*06f0*/  LDC.64 R2, c[0x0][0x618] ;  /* 0x00018600ff027b82 */ /* 0x000e240000000a00 */
[----:B0-----:R-:W2:Y:S02]  /*0700*/  LDG.E.64 R2, desc[UR12][R2.64] ;  /* 0x0000000c02027981 */ /* 0x001ea4000c1e1b00 */
[----:B--2---:R-:W-:-:S04]  /*0710*/  ISETP.NE.U32.AND P0, PT, R2, RZ, PT ;  /* 0x000000ff0200720c */ /* 0x004fc80003f05070 */
[----:B------:R-:W-:-:S13]  /*0720*/  ISETP.NE.AND.EX P0, PT, R3, RZ, PT, P0 ;  /* 0x000000ff0300720c */ /* 0x000fda0003f05300 */
[----:B------:R-:W-:Y:S05]  /*0730*/  @!P0 BRA `(.L_x_4) ;  /* 0x0000000000088947 */ /* 0x000fea0003800000 */
[----:B------:R2:W5:Y:S01]  /*0740*/  LD.E R0, desc[UR12][R2.64] ;  /* 0x0000000c02007980 */ /* 0x000562000c101900 */
[----:B------:R-:W-:Y:S05]  /*0750*/  BRA `(.L_x_5) ;  /* 0x0000000000207947 */ /* 0x000fea0003800000 */
.L_x_4:
[----:B------:R-:W-:Y:S02]  /*0760*/  ULDC.64 UR4, c[0x0][0x608] ;  /* 0x0001820000047ab9 */ /* 0x000fe40000000a00 */
[----:B------:R-:W-:-:S04]  /*0770*/  ISETP.NE.U32.AND P0, PT, RZ, UR4, PT ;  /* 0x00000004ff007c0c */ /* 0x000fc8000bf05070 */
[----:B------:R-:W-:-:S13]  /*0780*/  ISETP.NE.AND.EX P0, PT, RZ, UR5, PT, P0 ;  /* 0x00000005ff007c0c */ /* 0x000fda000bf05300 */
[----:B------:R-:W-:Y:S05]  /*0790*/  @!P0 BRA `(.L_x_6) ;  /* 0x00000000000c8947 */ /* 0x000fea0003800000 */
[----:B------:R-:W0:Y:S02]  /*07a0*/  LDC.64 R2, c[0x0][0x608] ;  /* 0x00018200ff027b82 */ /* 0x000e240000000a00 */
[----:B0-----:R0:W5:Y:S01]  /*07b0*/  LDG.E R0, desc[UR12][R2.64] ;  /* 0x0000000c02007981 */ /* 0x001162000c1e1900 */
[----:B------:R-:W-:Y:S05]  /*07c0*/  BRA `(.L_x_5) ;  /* 0x0000000000047947 */ /* 0x000fea0003800000 */
.L_x_6:
[----:B------:R-:W1:Y:S02]  /*07d0*/  LDC R0, c[0x0][0x600] ;  /* 0x00018000ff007b82 */ /* 0x000e640000000800 */
.L_x_5:
[----:B------:R-:W-:Y:S02]  /*07e0*/  ULDC.64 UR4, c[0x0][0x620] ;  /* 0x0001880000047ab9 */ /* 0x000fe40000000a00 */
[----:B------:R-:W-:-:S04]  /*07f0*/  ISETP.NE.U32.AND P0, PT, RZ, UR4, PT ;  /* 0x00000004ff007c0c */ /* 0x000fc8000bf05070 */
[----:B------:R-:W-:-:S13]  /*0800*/  ISETP.NE.AND.EX P0, PT, RZ, UR5, PT, P0 ;  /* 0x00000005ff007c0c */ /* 0x000fda000bf05300 */
[----:B------:R-:W-:Y:S05]  /*0810*/  @!P0 BRA `(.L_x_7) ;  /* 0x00000000001c8947 */ /* 0x000fea0003800000 */
[----:B0-2---:R-:W0:Y:S02]  /*0820*/  LDC.64 R2, c[0x0][0x620] ;  /* 0x00018800ff027b82 */ /* 0x005e240000000a00 */
[----:B0-----:R-:W2:Y:S02]  /*0830*/  LDG.E.64 R2, desc[UR12][R2.64] ;  /* 0x0000000c02027981 */ /* 0x001ea4000c1e1b00 */
[----:B--2---:R-:W-:-:S04]  /*0840*/  ISETP.NE.U32.AND P0, PT, R2, RZ, PT ;  /* 0x000000ff0200720c */ /* 0x004fc80003f05070 */
[----:B------:R-:W-:-:S13]  /*0850*/  ISETP.NE.AND.EX P0, PT, R3, RZ, PT, P0 ;  /* 0x000000ff0300720c */ /* 0x000fda0003f05300 */
[----:B------:R-:W-:Y:S05]  /*0860*/  @!P0 BRA `(.L_x_7) ;  /* 0x0000000000088947 */ /* 0x000fea0003800000 */
[----:B------:R3:W5:Y:S01]  /*0870*/  LD.E R2, desc[UR12][R2.64] ;  /* 0x0000000c02027980 */ /* 0x000762000c101900 */
[----:B------:R-:W-:Y:S05]  /*0880*/  BRA `(.L_x_8) ;  /* 0x0000000000207947 */ /* 0x000fea0003800000 */
.L_x_7:
[----:B------:R-:W-:Y:S02]  /*0890*/  ULDC.64 UR4, c[0x0][0x610] ;  /* 0x0001840000047ab9 */ /* 0x000fe40000000a00 */
[----:B------:R-:W-:-:S04]  /*08a0*/  ISETP.NE.U32.AND P0, PT, RZ, UR4, PT ;  /* 0x00000004ff007c0c */ /* 0x000fc8000bf05070 */
[----:B------:R-:W-:-:S13]  /*08b0*/  ISETP.NE.AND.EX P0, PT, RZ, UR5, PT, P0 ;  /* 0x00000005ff007c0c */ /* 0x000fda000bf05300 */
[----:B------:R-:W-:Y:S05]  /*08c0*/  @!P0 BRA `(.L_x_9) ;  /* 0x00000000000c8947 */ /* 0x000fea0003800000 */
[----:B0-2---:R-:W0:Y:S02]  /*08d0*/  LDC.64 R2, c[0x0][0x610] ;  /* 0x00018400ff027b82 */ /* 0x005e240000000a00 */
[----:B0-----:R2:W5:Y:S01]  /*08e0*/  LDG.E R2, desc[UR12][R2.64] ;  /* 0x0000000c02027981 */ /* 0x001562000c1e1900 */
[----:B------:R-:W-:Y:S05]  /*08f0*/  BRA `(.L_x_8) ;  /* 0x0000000000047947 */ /* 0x000fea0003800000 */
.L_x_9:
[----:B0-2---:R-:W0:Y:S02]  /*0900*/  LDC R2, c[0x0][0x604] ;  /* 0x00018100ff027b82 */ /* 0x005e240000000800 */
.L_x_8:
[----:B--23--:R-:W2:Y:S01]  /*0910*/  LDC R3, c[0x0][0x4d8] ;  /* 0x00013600ff037b82 */ /* 0x00cea20000000800 */
[----:B------:R-:W3:Y:S07]  /*0920*/  S2R R11, SR_CTAID.Y ;  /* 0x00000000000b7919 */ /* 0x000eee0000002600 */
[----:B------:R-:W4:Y:S08]  /*0930*/  LDC R5, c[0x0][0x4dc] ;  /* 0x00013700ff057b82 */ /* 0x000f300000000800 */
[----:B------:R-:W1:Y:S01]  /*0940*/  LDC R22, c[0x0][0x4e0] ;  /* 0x00013800ff167b82 */ /* 0x000e620000000800 */
[----:B--2---:R-:W-:-:S05]  /*0950*/  VIADD R3, R3, 0x3f ;  /* 0x0000003f03037836 */ /* 0x004fca0000000000 */
[----:B------:R-:W-:Y:S02]  /*0960*/  SHF.R.S32.HI R6, RZ, 0x1f, R3 ;  /* 0x0000001fff067819 */ /* 0x000fe40000011403 */
[----:B----4-:R-:W-:Y:S02]  /*0970*/  IABS R16, R5 ;  /* 0x0000000500107213 */ /* 0x010fe40000000000 */
[----:B------:R-:W-:Y:S02]  /*0980*/  LEA.HI R6, R6, R3, RZ, 0x6 ;  /* 0x0000000306067211 */ /* 0x000fe400078f30ff */
[----:B---3--:R-:W-:Y:S01]  /*0990*/  IABS R18, R11 ;  /* 0x0000000b00127213 */ /* 0x008fe20000000000 */
[----:B------:R-:W2:Y:S01]  /*09a0*/  I2F.RP R14, R16 ;  /* 0x00000010000e7306 */ /* 0x000ea20000209400 */
[----:B------:R-:W-:-:S04]  /*09b0*/  SHF.R.S32.HI R6, RZ, 0x6, R6 ;  /* 0x00000006ff067819 */ /* 0x000fc80000011406 */
[----:B------:R-:W-:-:S04]  /*09c0*/  IABS R15, R6 ;  /* 0x00000006000f7213 */ /* 0x000fc80000000000 */
[----:B------:R-:W3:Y:S08]  /*09d0*/  I2F.RP R3, R15 ;  /* 0x0000000f00037306 */ /* 0x000ef00000209400 */
[----:B--2---:R-:W-:Y:S08]  /*09e0*/  MUFU.RCP R14, R14 ;  /* 0x0000000e000e7308 */ /* 0x004ff00000001000 */
[----:B---3--:R-:W2:Y:S02]  /*09f0*/  MUFU.RCP R3, R3 ;  /* 0x0000000300037308 */ /* 0x008ea40000001000 */
[----:B--2---:R-:W-:Y:S01]  /*0a00*/  VIADD R12, R3, 0xffffffe ;  /* 0x0ffffffe030c7836 */ /* 0x004fe20000000000 */
[----:B------:R-:W-:-:S05]  /*0a10*/  IABS R3, R6 ;  /* 0x0000000600037213 */ /* 0x000fca0000000000 */
[----:B------:R2:W3:Y:S02]  /*0a20*/  F2I.FTZ.U32.TRUNC.NTZ R13, R12 ;  /* 0x0000000c000d7305 */ /* 0x0004e4000021f000 */
[----:B--2---:R-:W-:Y:S02]  /*0a30*/  IMAD.MOV.U32 R12, RZ, RZ, RZ ;  /* 0x000000ffff0c7224 */ /* 0x004fe400078e00ff */
[----:B---3--:R-:W-:-:S04]  /*0a40*/  IMAD.MOV R10, RZ, RZ, -R13 ;  /* 0x000000ffff0a7224 */ /* 0x008fc800078e0a0d */
[----:B------:R-:W-:Y:S02]  /*0a50*/  IMAD R17, R10, R15, RZ ;  /* 0x0000000f0a117224 */ /* 0x000fe400078e02ff */
[----:B------:R-:W-:Y:S02]  /*0a60*/  IMAD.MOV.U32 R10, RZ, RZ, R18 ;  /* 0x000000ffff0a7224 */ /* 0x000fe400078e0012 */
[----:B------:R-:W-:-:S04]  /*0a70*/  IMAD.HI.U32 R13, R13, R17, R12 ;  /* 0x000000110d0d7227 */ /* 0x000fc800078e000c */
[----:B------:R-:W-:Y:S02]  /*0a80*/  IMAD.MOV R12, RZ, RZ, -R3 ;  /* 0x000000ffff0c7224 */ /* 0x000fe400078e0a03 */
[----:B------:R-:W-:-:S04]  /*0a90*/  IMAD.HI.U32 R3, R13, R10, RZ ;  /* 0x0000000a0d037227 */ /* 0x000fc800078e00ff */
[----:B------:R-:W-:Y:S02]  /*0aa0*/  IMAD R10, R3, R12, R10 ;  /* 0x0000000c030a7224 */ /* 0x000fe400078e020a */
[----:B------:R-:W-:-:S03]  /*0ab0*/  VIADD R12, R14, 0xffffffe ;  /* 0x0ffffffe0e0c7836 */ /* 0x000fc60000000000 */
[----:B------:R-:W-:Y:S01]  /*0ac0*/  ISETP.GT.U32.AND P1, PT, R15, R10, PT ;  /* 0x0000000a0f00720c */ /* 0x000fe20003f24070 */
[----:B------:R2:W3:Y:S02]  /*0ad0*/  F2I.FTZ.U32.TRUNC.NTZ R13, R12 ;  /* 0x0000000c000d7305 */ /* 0x0004e4000021f000 */
[----:B--2---:R-:W-:-:S10]  /*0ae0*/  IMAD.MOV.U32 R12, RZ, RZ, RZ ;  /* 0x000000ffff0c7224 */ /* 0x004fd400078e00ff */
[----:B------:R-:W-:Y:S02]  /*0af0*/  @!P1 IMAD.IADD R10, R10, 0x1, -R15 ;  /* 0x000000010a0a9824 */ /* 0x000fe400078e0a0f */
[----:B------:R-:W-:Y:S01]  /*0b00*/  @!P1 VIADD R3, R3, 0x1 ;  /* 0x0000000103039836 */ /* 0x000fe20000000000 */
[----:B------:R-:W-:Y:S02]  /*0b10*/  ISETP.NE.AND P1, PT, R6, RZ, PT ;  /* 0x000000ff0600720c */ /* 0x000fe40003f25270 */
[----:B------:R-:W-:Y:S02]  /*0b20*/  ISETP.GE.U32.AND P0, PT, R10, R15, PT ;  /* 0x0000000f0a00720c */ /* 0x000fe40003f06070 */
[----:B------:R-:W-:Y:S02]  /*0b30*/  LOP3.LUT R10, R11, R6, RZ, 0x3c, !PT ;  /* 0x000000060b0a7212 */ /* 0x000fe400078e3cff */
[----:B-1----:R-:W-:Y:S02]  /*0b40*/  IABS R15, R22 ;  /* 0x00000016000f7213 */ /* 0x002fe40000000000 */
[----:B------:R-:W-:-:S07]  /*0b50*/  ISETP.GE.AND P2, PT, R10, RZ, PT ;  /* 0x000000ff0a00720c */ /* 0x000fce0003f46270 */
[----:B------:R-:W-:-:S04]  /*0b60*/  @P0 VIADD R3, R3, 0x1 ;  /* 0x0000000103030836 */ /* 0x000fc80000000000 */
[----:B------:R-:W-:Y:S02]  /*0b70*/  IMAD.MOV.U32 R18, RZ, RZ, R3 ;  /* 0x000000ffff127224 */ /* 0x000fe400078e0003 */
[----:B---3--:R-:W-:Y:S02]  /*0b80*/  IMAD.MOV R3, RZ, RZ, -R13 ;  /* 0x000000ffff037224 */ /* 0x008fe400078e0a0d */
[----:B------:R-:W-:Y:S01]  /*0b90*/  @!P2 IMAD.MOV R18, RZ, RZ, -R18 ;  /* 0x000000ffff12a224 */ /* 0x000fe200078e0a12 */
[----:B------:R-:W-:Y:S01]  /*0ba0*/  @!P1 LOP3.LUT R18, RZ, R6, RZ, 0x33, !PT ;  /* 0x00000006ff129212 */ /* 0x000fe200078e33ff */
[----:B------:R-:W-:-:S03]  /*0bb0*/  IMAD R3, R3, R16, RZ ;  /* 0x0000001003037224 */ /* 0x000fc600078e02ff */
[----:B------:R-:W-:Y:S01]  /*0bc0*/  IABS R10, R18 ;  /* 0x00000012000a7213 */ /* 0x000fe20000000000 */
[----:B------:R-:W-:-:S04]  /*0bd0*/  IMAD.HI.U32 R12, R13, R3, R12 ;  /* 0x000000030d0c7227 */ /* 0x000fc800078e000c */
[----:B------:R-:W-:Y:S02]  /*0be0*/  IMAD.MOV.U32 R3, RZ, RZ, R10 ;  /* 0x000000ffff037224 */ /* 0x000fe400078e000a */
[----:B------:R-:W1:Y:S02]  /*0bf0*/  I2F.RP R10, R15 ;  /* 0x0000000f000a7306 */ /* 0x000e640000209400 */
[----:B------:R-:W-:-:S04]  /*0c00*/  IMAD.HI.U32 R12, R12, R3, RZ ;  /* 0x000000030c0c7227 */ /* 0x000fc800078e00ff */
[----:B------:R-:W-:-:S04]  /*0c10*/  IMAD.MOV R13, RZ, RZ, -R12 ;  /* 0x000000ffff0d7224 */ /* 0x000fc800078e0a0c */
[C---:B------:R-:W-:Y:S01]  /*0c20*/  IMAD R3, R16.reuse, R13, R3 ;  /* 0x0000000d10037224 */ /* 0x040fe200078e0203 */
[----:B-1----:R-:W1:Y:S04]  /*0c30*/  MUFU.RCP R10, R10 ;  /* 0x0000000a000a7308 */ /* 0x002e680000001000 */
[----:B------:R-:W-:-:S13]  /*0c40*/  ISETP.GT.U32.AND P1, PT, R16, R3, PT ;  /* 0x000000031000720c */ /* 0x000fda0003f24070 */
[----:B------:R-:W-:Y:S02]  /*0c50*/  @!P1 IMAD.IADD R3, R3, 0x1, -R16 ;  /* 0x0000000103039824 */ /* 0x000fe400078e0a10 */
[----:B------:R-:W-:Y:S01]  /*0c60*/  @!P1 VIADD R12, R12, 0x1 ;  /* 0x000000010c0c9836 */ /* 0x000fe20000000000 */
[----:B------:R-:W-:Y:S01]  /*0c70*/  ISETP.NE.AND P1, PT, R5, RZ, PT ;  /* 0x000000ff0500720c */ /* 0x000fe20003f25270 */
[----:B-1----:R-:W-:Y:S01]  /*0c80*/  VIADD R13, R10, 0xffffffe ;  /* 0x0ffffffe0a0d7836 */ /* 0x002fe20000000000 */
[----:B------:R-:W-:Y:S02]  /*0c90*/  ISETP.GE.U32.AND P0, PT, R3, R16, PT ;  /* 0x000000100300720c */ /* 0x000fe40003f06070 */
[----:B------:R-:W-:Y:S01]  /*0ca0*/  LOP3.LUT R3, R18, R5, RZ, 0x3c, !PT ;  /* 0x0000000512037212 */ /* 0x000fe200078e3cff */
[----:B------:R-:W1:Y:S02]  /*0cb0*/  LDC R16, c[0x0][0x294] ;  /* 0x0000a500ff107b82 */ /* 0x000e640000000800 */
[----:B------:R-:W2:Y:S01]  /*0cc0*/  F2I.FTZ.U32.TRUNC.NTZ R13, R13 ;  /* 0x0000000d000d7305 */ /* 0x000ea2000021f000 */
[----:B------:R-:W-:-:S07]  /*0cd0*/  ISETP.GE.AND P2, PT, R3, RZ, PT ;  /* 0x000000ff0300720c */ /* 0x000fce0003f46270 */
[----:B------:R-:W-:-:S04]  /*0ce0*/  @P0 VIADD R12, R12, 0x1 ;  /* 0x000000010c0c0836 */ /* 0x000fc80000000000 */
[----:B------:R-:W-:Y:S02]  /*0cf0*/  IMAD.MOV.U32 R17, RZ, RZ, R12 ;  /* 0x000000ffff117224 */ /* 0x000fe400078e000c */
[----:B------:R-:W-:Y:S02]  /*0d00*/  IMAD.MOV.U32 R12, RZ, RZ, RZ ;  /* 0x000000ffff0c7224 */ /* 0x000fe400078e00ff */
[----:B--2---:R-:W-:Y:S02]  /*0d10*/  IMAD.MOV R10, RZ, RZ, -R13 ;  /* 0x000000ffff0a7224 */ /* 0x004fe400078e0a0d */
[----:B------:R-:W-:Y:S01]  /*0d20*/  @!P2 IMAD.MOV R17, RZ, RZ, -R17 ;  /* 0x000000ffff11a224 */ /* 0x000fe200078e0a11 */
[----:B------:R-:W-:Y:S01]  /*0d30*/  @!P1 LOP3.LUT R17, RZ, R5, RZ, 0x33, !PT ;  /* 0x00000005ff119212 */ /* 0x000fe200078e33ff */
[----:B------:R-:W-:-:S03]  /*0d40*/  IMAD R3, R10, R15, RZ ;  /* 0x0000000f0a037224 */ /* 0x000fc600078e02ff */
[----:B------:R-:W-:Y:S01]  /*0d50*/  IABS R10, R17 ;  /* 0x00000011000a7213 */ /* 0x000fe20000000000 */
[----:B------:R-:W-:-:S04]  /*0d60*/  IMAD.HI.U32 R12, R13, R3, R12 ;  /* 0x000000030d0c7227 */ /* 0x000fc800078e000c */
[----:B------:R-:W-:Y:S02]  /*0d70*/  IMAD.MOV R14, RZ, RZ, -R17 ;  /* 0x000000ffff0e7224 */ /* 0x000fe400078e0a11 */
[----:B------:R-:W-:-:S04]  /*0d80*/  IMAD.HI.U32 R3, R12, R10, RZ ;  /* 0x0000000a0c037227 */ /* 0x000fc800078e00ff */
[----:B------:R-:W-:Y:S02]  /*0d90*/  IMAD.MOV R12, RZ, RZ, -R3 ;  /* 0x000000ffff0c7224 */ /* 0x000fe400078e0a03 */
[----:B------:R-:W-:Y:S02]  /*0da0*/  IMAD R5, R5, R14, R18 ;  /* 0x0000000e05057224 */ /* 0x000fe400078e0212 */
[----:B------:R-:W-:Y:S02]  /*0db0*/  IMAD R10, R15, R12, R10 ;  /* 0x0000000c0f0a7224 */ /* 0x000fe400078e020a */
[----:B------:R-:W-:-:S03]  /*0dc0*/  IMAD.MOV R12, RZ, RZ, -R18 ;  /* 0x000000ffff0c7224 */ /* 0x000fc600078e0a12 */
[----:B------:R-:W-:Y:S01]  /*0dd0*/  ISETP.GT.U32.AND P1, PT, R15, R10, PT ;  /* 0x0000000a0f00720c */ /* 0x000fe20003f24070 */
[----:B------:R-:W-:-:S12]  /*0de0*/  IMAD R6, R6, R12, R11 ;  /* 0x0000000c06067224 */ /* 0x000fd800078e020b */
[----:B------:R-:W-:Y:S02]  /*0df0*/  @!P1 IMAD.IADD R10, R10, 0x1, -R15 ;  /* 0x000000010a0a9824 */ /* 0x000fe400078e0a0f */
[----:B------:R-:W-:Y:S01]  /*0e00*/  @!P1 VIADD R3, R3, 0x1 ;  /* 0x0000000103039836 */ /* 0x000fe20000000000 */
[----:B------:R-:W-:Y:S02]  /*0e10*/  ISETP.NE.AND P1, PT, R22, RZ, PT ;  /* 0x000000ff1600720c */ /* 0x000fe40003f25270 */
[----:B------:R-:W-:Y:S02]  /*0e20*/  ISETP.GE.U32.AND P0, PT, R10, R15, PT ;  /* 0x0000000f0a00720c */ /* 0x000fe40003f06070 */
[----:B------:R-:W-:-:S04]  /*0e30*/  LOP3.LUT R10, R17, R22, RZ, 0x3c, !PT ;  /* 0x00000016110a7212 */ /* 0x000fc800078e3cff */
[----:B------:R-:W-:Y:S01]  /*0e40*/  ISETP.GE.AND P2, PT, R10, RZ, PT ;  /* 0x000000ff0a00720c */ /* 0x000fe20003f46270 */
[----:B-1----:R-:W-:-:S05]  /*0e50*/  VIADD R10, R16, 0x1f ;  /* 0x0000001f100a7836 */ /* 0x002fca0000000000 */
[----:B------:R-:W-:Y:S01]  /*0e60*/  SHF.R.S32.HI R13, RZ, 0x1f, R10 ;  /* 0x0000001fff0d7819 */ /* 0x000fe2000001140a */
[----:B------:R-:W-:Y:S01]  /*0e70*/  @P0 VIADD R3, R3, 0x1 ;  /* 0x0000000103030836 */ /* 0x000fe20000000000 */
[----:B------:R-:W-:Y:S02]  /*0e80*/  ISETP.NE.AND P0, PT, R8, RZ, PT ;  /* 0x000000ff0800720c */ /* 0x000fe40003f05270 */
[----:B------:R-:W-:-:S03]  /*0e90*/  LEA.HI R10, R13, R10, RZ, 0x5 ;  /* 0x0000000a0d0a7211 */ /* 0x000fc600078f28ff */
[----:B------:R-:W-:Y:S01]  /*0ea0*/  @!P2 IMAD.MOV R3, RZ, RZ, -R3 ;  /* 0x000000ffff03a224 */ /* 0x000fe200078e0a03 */
[----:B------:R-:W-:Y:S02]  /*0eb0*/  @!P1 LOP3.LUT R3, RZ, R22, RZ, 0x33, !PT ;  /* 0x00000016ff039212 */ /* 0x000fe400078e33ff */
[----:B------:R-:W-:-:S03]  /*0ec0*/  SHF.R.S32.HI R10, RZ, 0x5, R10 ;  /* 0x00000005ff0a7819 */ /* 0x000fc6000001140a */
[----:B------:R-:W-:-:S04]  /*0ed0*/  IMAD.MOV R15, RZ, RZ, -R3 ;  /* 0x000000ffff0f7224 */ /* 0x000fc800078e0a03 */
[----:B------:R-:W-:Y:S01]  /*0ee0*/  IMAD R22, R22, R15, R17 ;  /* 0x0000000f16167224 */ /* 0x000fe200078e0211 */
[----:B------:R-:W-:Y:S06]  /*0ef0*/  @!P0 BRA `(.L_x_10) ;  /* 0x0000003400088947 */ /* 0x000fec0003800000 */
[----:B------:R-:W-:-:S13]  /*0f00*/  ISETP.NE.AND P0, PT, R8, 0x1, PT ;  /* 0x000000010800780c */ /* 0x000fda0003f05270 */
[----:B------:R-:W-:Y:S05]  /*0f10*/  @P0 EXIT ;  /* 0x000000000000094d */ /* 0x000fea0003800000 */
[----:B------:R-:W-:Y:S01]  /*0f20*/  ISETP.GE.AND P0, PT, R16, 0x1, PT ;  /* 0x000000011000780c */ /* 0x000fe20003f06270 */
[----:B------:R-:W-:Y:S01]  /*0f30*/  UMOV UR4, URZ ;  /* 0x0000003f00047c82 */ /* 0x000fe20008000000 */
[----:B------:R-:W-:Y:S02]  /*0f40*/  CS2R R54, SRZ ;  /* 0x0000000000367805 */ /* 0x000fe4000001ff00 */
[----:B------:R-:W-:Y:S02]  /*0f50*/  CS2R R24, SRZ ;  /* 0x0000000000187805 */ /* 0x000fe4000001ff00 */
[----:B------:R-:W-:Y:S02]  /*0f60*/  CS2R R26, SRZ ;  /* 0x00000000001a7805 */ /* 0x000fe4000001ff00 */
[----:B------:R-:W-:Y:S02]  /*0f70*/  CS2R R28, SRZ ;  /* 0x00000000001c7805 */ /* 0x000fe4000001ff00 */
[----:B------:R-:W-:-:S02]  /*0f80*/  CS2R R30, SRZ ;  /* 0x00000000001e7805 */ /* 0x000fc4000001ff00 */
[----:B------:R-:W-:Y:S02]  /*0f90*/  CS2R R32, SRZ ;  /* 0x0000000000207805 */ /* 0x000fe4000001ff00 */
        /* <DEDUP_REMOVED lines=9> */
[----:B------:R-:W-:Y:S01]  /*1030*/  CS2R R52, SRZ ;  /* 0x0000000000347805 */ /* 0x000fe2000001ff00 */
[----:B------:R-:W-:Y:S06]  /*1040*/  @!P0 BRA `(.L_x_11) ;  /* 0x0000000000708947 */ /* 0x000fec0003800000 */
[----:B------:R-:W-:-:S04]  /*1050*/  LOP3.LUT R7, R4, 0x1, RZ, 0xfc, !PT ;  /* 0x0000000104077812 */ /* 0x000fc800078efcff */
[----:B------:R-:W-:-:S13]  /*1060*/  ISETP.NE.AND P0, PT, R7, 0x3, PT ;  /* 0x000000030700780c */ /* 0x000fda0003f05270 */
[----:B------:R-:W-:Y:S05]  /*1070*/  @!P0 BRA `(.L_x_12) ;  /* 0x0000000000048947 */ /* 0x000fea0003800000 */
[----:B------:R-:W-:Y:S01]  /*1080*/  BPT.TRAP 0x1 ;  /* 0x000000040000795c */ /* 0x000fe20000300000 */
.L_x_12:
[----:B------:R-:W1:Y:S01]  /*1090*/  S2UR UR5, SR_CgaCtaId ;  /* 0x00000000000579c3 */ /* 0x000e620000008800 */
[----:B------:R-:W-:Y:S01]  /*10a0*/  SHF.L.U32 R7, RZ, 0x1f, RZ ;  /* 0x0000001fff077819 */ /* 0x000fe200000006ff */
[----:B------:R-:W-:Y:S02]  /*10b0*/  UMOV UR4, 0x400 ;  /* 0x0000040000047882 */ /* 0x000fe40000000000 */
[----:B-1----:R-:W-:-:S12]  /*10c0*/  ULEA UR4, UR5, UR4, 0x18 ;  /* 0x0000000405047291 */ /* 0x002fd8000f8ec03f */
.L_x_13:
[----:B-1----:R-:W-:-:S04]  /*10d0*/  IMAD.U32 R8, RZ, RZ, UR4 ;  /* 0x00000004ff087e24 */ /* 0x002fc8000f8e00ff */
[----:B------:R1:W2:Y:S03]  /*10e0*/  SYNCS.PHASECHK.TRANS64.TRYWAIT P0, [R8+URZ+0x38000], R7 ;  /* 0x03800007080075a7 */ /* 0x0002a6000800017f */
[----:B--2---:R-:W-:Y:S05]  /*10f0*/  @!P0 NANOSLEEP.SYNCS 0x989680 ;  /* 0x009896800000895d */ /* 0x004fea0003900000 */
[----:B------:R-:W2:Y:S02]  /*1100*/  @!P0 SYNCS.PHASECHK.TRANS64 P0, [R8+URZ+0x38000], R7 ;  /* 0x03800007080085a7 */ /* 0x000ea4000800007f */
[----:B--2---:R-:W-:Y:S05]  /*1110*/  @!P0 BRA `(.L_x_13) ;  /* 0xfffffffc00ec8947 */ /* 0x004fea000383ffff */
[----:B------:R-:W-:Y:S01]  /*1120*/  UIADD3 UR5, UR4, 0x1c000, URZ ;  /* 0x0001c00004057890 */ /* 0x000fe2000fffe03f */
[----:B------:R-:W-:Y:S01]  /*1130*/  WARPGROUP.ARRIVE ;  /* 0x00000000000079c5 */ /* 0x000fe20000000000 */
[----:B------:R-:W-:Y:S02]  /*1140*/  USHF.R.U32.HI UR4, URZ, 0x4, UR4 ;  /* 0x000000043f047899 */ /* 0x000fe40008011604 */
[----:B------:R-:W-:Y:S02]  /*1150*/  USHF.R.U32.HI UR5, URZ, 0x4, UR5 ;  /* 0x000000043f057899 */ /* 0x000fe40008011605 */
[----:B------:R-:W-:Y:S02]  /*1160*/  ULOP3.LUT UR4, UR4, 0x3fff, URZ, 0xc0, !UPT ;  /* 0x00003fff04047892 */ /* 0x000fe4000f8ec03f */
[----:B------:R-:W-:Y:S01]  /*1170*/  ULOP3.LUT UR6, UR5, 0x3fff, URZ, 0xc0, !UPT ;  /* 0x00003fff05067892 */ /* 0x000fe2000f8ec03f */
[----:B------:R-:W-:Y:S02]  /*1180*/  UMOV UR7, 0x40000040 ;  /* 0x4000004000077882 */ /* 0x000fe40000000000 */
[----:B------:R-:W-:-:S06]  /*1190*/  UMOV UR5, 0x40000040 ;  /* 0x4000004000057882 */ /* 0x000fcc0000000000 */
[----:B------:R-:W-:Y:S01]  /*11a0*/  HGMMA.64x64x16.F32.BF16 R24, gdesc[UR4].tnspA.tnspB, RZ, !UPT ;  /* 0x60e00000041879f0 */ /* 0x000fe2000c7018ff */
[----:B------:R-:W-:Y:S02]  /*11b0*/  UIADD3 UR4, UR4, 0x80, URZ ;  /* 0x0000008004047890 */ /* 0x000fe4000fffe03f */
[----:B------:R-:W-:Y:S01]  /*11c0*/  UIADD3 UR6, UR6, 0x80, URZ ;  /* 0x0000008006067890 */ /* 0x000fe2000fffe03f */
[----:B------:R-:W-:Y:S01]  /*11d0*/  UMOV UR5, 0x40000040 ;  /* 0x4000004000057882 */ /* 0x000fe20000000000 */
[----:B------:R-:W-:-:S07]  /*11e0*/  UMOV UR7, 0x40000040 ;  /* 0x4000004000077882 */ /* 0x000fce0000000000 */
[----:B------:R-:W-:Y:S01]  /*11f0*/  HGMMA.64x64x16.F32.BF16 R24, gdesc[UR4].tnspA.tnspB, R24, gsb0 ;  /* 0x60e00000041879f0 */ /* 0x000fe20008001818 */
[----:B------:R-:W-:-:S05]  /*1200*/  UMOV UR4, 0x1 ;  /* 0x0000000100047882 */ /* 0x000fca0000000000 */
.L_x_11:
[----:B-1----:R-:W-:-:S05]  /*1210*/  VIMNMX R7, R10, 0x1, PT ;  /* 0x000000010a077848 */ /* 0x002fca0003fe0100 */
[----:B------:R-:W-:-:S05]  /*1220*/  IMAD.IADD R7, R10, 0x1, -R7 ;  /* 0x000000010a077824 */ /* 0x000fca00078e0a07 */
[----:B------:R-:W-:-:S13]  /*1230*/  ISETP.GE.AND P0, PT, R7, 0x1, PT ;  /* 0x000000010700780c */ /* 0x000fda0003f06270 */
[----:B------:R-:W-:Y:S05]  /*1240*/  @!P0 BRA `(.L_x_14) ;  /* 0x0000000000e08947 */ /* 0x000fea0003800000 */
[----:B------:R-:W1:Y:S01]  /*1250*/  S2UR UR6, SR_CgaCtaId ;  /* 0x00000000000679c3 */ /* 0x000e620000008800 */
[----:B------:R-:W-:Y:S01]  /*1260*/  UMOV UR5, 0x400 ;  /* 0x0000040000057882 */ /* 0x000fe20000000000 */
[----:B------:R-:W-:Y:S01]  /*1270*/  LOP3.LUT R12, R4, 0x1, RZ, 0xfc, !PT ;  /* 0x00000001040c7812 */ /* 0x000fe200078efcff */
[----:B------:R-:W-:Y:S01]  /*1280*/  IMAD.MOV.U32 R11, RZ, RZ, RZ ;  /* 0x000000ffff0b7224 */ /* 0x000fe200078e00ff */
[----:B------:R-:W-:Y:S01]  /*1290*/  UISETP.NE.U32.AND UP0, UPT, UR4, URZ, UPT ;  /* 0x0000003f0400728c */ /* 0x000fe2000bf05070 */
[----:B------:R-:W-:Y:S01]  /*12a0*/  IMAD.MOV.U32 R8, RZ, RZ, R7 ;  /* 0x000000ffff087224 */ /* 0x000fe200078e0007 */
[----:B-1----:R-:W-:-:S04]  /*12b0*/  ULEA UR7, UR6, UR5, 0x18 ;  /* 0x0000000506077291 */ /* 0x002fc8000f8ec03f */
[----:B------:R-:W-:Y:S02]  /*12c0*/  UIADD3 UR5, UR7, 0x1c000, URZ ;  /* 0x0001c00007057890 */ /* 0x000fe4000fffe03f */
[----:B------:R-:W-:Y:S02]  /*12d0*/  USHF.R.U32.HI UR6, URZ, 0x4, UR7 ;  /* 0x000000043f067899 */ /* 0x000fe40008011607 */
[----:B------:R-:W-:Y:S02]  /*12e0*/  USHF.R.U32.HI UR5, URZ, 0x4, UR5 ;  /* 0x000000043f057899 */ /* 0x000fe40008011605 */
[----:B------:R-:W-:Y:S02]  /*12f0*/  ULOP3.LUT UR15, UR6, 0x3fff, URZ, 0xc0, !UPT ;  /* 0x00003fff060f7892 */ /* 0x000fe4000f8ec03f */
[----:B------:R-:W-:-:S03]  /*1300*/  ULOP3.LUT UR14, UR5, 0x3fff, URZ, 0xc0, !UPT ;  /* 0x00003fff050e7892 */ /* 0x000fc6000f8ec03f */
[----:B------:R-:W-:-:S09]  /*1310*/  UMOV UR5, URZ ;  /* 0x0000003f00057c82 */ /* 0x000fd20008000000 */
.L_x_19:
[----:B------:R-:W-:-:S13]  /*1320*/  ISETP.NE.AND P1, PT, R12, 0x3, PT ;  /* 0x000000030c00780c */ /* 0x000fda0003f25270 */
[----:B-1----:R-:W-:Y:S05]  /*1330*/  @!P1 BRA `(.L_x_15) ;  /* 0x0000000000049947 */ /* 0x002fea0003800000 */
[----:B------:R-:W-:Y:S01]  /*1340*/  BPT.TRAP 0x1 ;  /* 0x000000040000795c */ /* 0x000fe20000300000 */
.L_x_15:
[----:B------:R-:W-:Y:S01]  /*1350*/  SHF.L.U32 R9, R11, 0x1f, RZ ;  /* 0x0000001f0b097819 */ /* 0x000fe200000006ff */
[----:B------:R-:W-:-:S12]  /*1360*/  ULEA UR6, UR4, UR7, 0x3 ;  /* 0x0000000704067291 */ /* 0x000fd8000f8e183f */
.L_x_16:
[----:B-1----:R-:W-:-:S04]  /*1370*/  IMAD.U32 R10, RZ, RZ, UR6 ;  /* 0x00000006ff0a7e24 */ /* 0x002fc8000f8e00ff */
[----:B------:R1:W2:Y:S03]  /*1380*/  SYNCS.PHASECHK.TRANS64.TRYWAIT P0, [R10+URZ+0x38000], R9 ;  /* 0x038000090a0075a7 */ /* 0x0002a6000800017f */
[----:B--2---:R-:W-:Y:S05]  /*1390*/  @!P0 NANOSLEEP.SYNCS 0x989680 ;  /* 0x009896800000895d */ /* 0x004fea0003900000 */
[----:B------:R-:W2:Y:S02]  /*13a0*/  @!P0 SYNCS.PHASECHK.TRANS64 P0, [R10+URZ+0x38000], R9 ;  /* 0x038000090a0085a7 */ /* 0x000ea4000800007f */
[----:B--2---:R-:W-:Y:S05]  /*13b0*/  @!P0 BRA `(.L_x_16) ;  /* 0xfffffffc00ec8947 */ /* 0x004fea000383ffff */
[----:B------:R-:W-:Y:S01]  /*13c0*/  ULEA UR8, UR4, UR15, 0x8 ;  /* 0x0000000f04087291 */ /* 0x000fe2000f8e403f */
[----:B------:R-:W-:Y:S01]  /*13d0*/  WARPGROUP.ARRIVE ;  /* 0x00000000000079c5 */ /* 0x000fe20000000000 */
[----:B------:R-:W-:Y:S01]  /*13e0*/  ULEA UR10, UR4, UR14, 0x8 ;  /* 0x0000000e040a7291 */ /* 0x000fe2000f8e403f */
[----:B------:R-:W-:Y:S01]  /*13f0*/  UMOV UR9, 0x40000040 ;  /* 0x4000004000097882 */ /* 0x000fe20000000000 */
[----:B------:R-:W-:-:S07]  /*1400*/  UMOV UR11, 0x40000040 ;  /* 0x40000040000b7882 */ /* 0x000fce0000000000 */
[----:B------:R-:W-:Y:S01]  /*1410*/  HGMMA.64x64x16.F32.BF16 R24, gdesc[UR8].tnspA.tnspB, R24, UP0 ;  /* 0x60e00000081879f0 */ /* 0x000fe2000bf01818 */
[----:B------:R-:W-:Y:S02]  /*1420*/  UIADD3 UR8, UR8, 0x80, URZ ;  /* 0x0000008008087890 */ /* 0x000fe4000fffe03f */
[----:B------:R-:W-:Y:S01]  /*1430*/  UIADD3 UR10, UR10, 0x80, URZ ;  /* 0x000000800a0a7890 */ /* 0x000fe2000fffe03f */
[----:B------:R-:W-:Y:S01]  /*1440*/  UMOV UR9, 0x40000040 ;  /* 0x4000004000097882 */ /* 0x000fe20000000000 */
[----:B------:R-:W-:-:S07]  /*1450*/  UMOV UR11, 0x40000040 ;  /* 0x40000040000b7882 */ /* 0x000fce0000000000 */
[----:B------:R-:W-:Y:S03]  /*1460*/  HGMMA.64x64x16.F32.BF16 R24, gdesc[UR8].tnspA.tnspB, R24, gsb0 ;  /* 0x60e00000081879f0 */ /* 0x000fe60008001818 */
[----:B------:R-:W-:Y:S02]  /*1470*/  WARPGROUP.DEPBAR.LE gsb0, 0x1 ;  /* 0x00008000000079c5 */ /* 0x000fe40000010100 */
[----:B------:R-:W-:Y:S05]  /*1480*/  @!P1 BRA `(.L_x_17) ;  /* 0x0000000000049947 */ /* 0x000fea0003800000 */
[----:B------:R-:W-:Y:S01]  /*1490*/  BPT.TRAP 0x1 ;  /* 0x000000040000795c */ /* 0x000fe20000300000 */
.L_x_17:
[----:B------:R-:W-:Y:S01]  /*14a0*/  ULEA UR6, UR5, UR7, 0x3 ;  /* 0x0000000705067291 */ /* 0x000fe2000f8e183f */
[----:B------:R-:W-:-:S03]  /*14b0*/  ISETP.GT.U32.AND P0, PT, R4, 0x1, PT ;  /* 0x000000010400780c */ /* 0x000fc60003f04070 */
[----:B------:R-:W-:-:S04]  /*14c0*/  UIADD3 UR6, UR6, 0x380e0, URZ ;  /* 0x000380e006067890 */ /* 0x000fc8000fffe03f */
[----:B------:R-:W-:-:S09]  /*14d0*/  UPRMT UR6, URZ, 0x654, UR6 ;  /* 0x000006543f067896 */ /* 0x000fd20008000006 */
[----:B------:R-:W-:Y:S01]  /*14e0*/  SYNCS.ARRIVE.TRANS64.RED.A1T0 RZ, [UR6], RZ ;  /* 0x000000ffffff79a7 */ /* 0x000fe20008100406 */
[----:B------:R-:W-:Y:S05]  /*14f0*/  @P0 BRA `(.L_x_18) ;  /* 0x0000000000040947 */ /* 0x000fea0003800000 */
[----:B------:R-:W-:Y:S01]  /*1500*/  BPT.TRAP 0x1 ;  /* 0x000000040000795c */ /* 0x000fe20000300000 */
.L_x_18:
[----:B------:R-:W-:Y:S01]  /*1510*/  UIADD3 UR4, UR4, 0x1, URZ ;  /* 0x0000000104047890 */ /* 0x000fe2000fffe03f */
[C---:B------:R-:W-:Y:S01]  /*1520*/  ISETP.GT.AND P0, PT, R8.reuse, 0x1, PT ;  /* 0x000000010800780c */ /* 0x040fe20003f04270 */
[----:B------:R-:W-:Y:S01]  /*1530*/  UIADD3 UR5, UR5, 0x1, URZ ;  /* 0x0000000105057890 */ /* 0x000fe2000fffe03f */
[----:B------:R-:W-:Y:S01]  /*1540*/  VIADD R8, R8, 0xffffffff ;  /* 0xffffffff08087836 */ /* 0x000fe20000000000 */
[----:B------:R-:W-:Y:S02]  /*1550*/  UISETP.NE.AND UP0, UPT, UR4, 0x1c, UPT ;  /* 0x0000001c0400788c */ /* 0x000fe4000bf05270 */
[----:B------:R-:W-:Y:S02]  /*1560*/  UISETP.NE.AND UP1, UPT, UR5, 0x1c, UPT ;  /* 0x0000001c0500788c */ /* 0x000fe4000bf25270 */
[----:B------:R-:W-:Y:S02]  /*1570*/  USEL UR6, URZ, 0x1, UP0 ;  /* 0x000000013f067887 */ /* 0x000fe40008000000 */
[----:B------:R-:W-:-:S02]  /*1580*/  USEL UR4, UR4, URZ, UP0 ;  /* 0x0000003f04047287 */ /* 0x000fc40008000000 */
[----:B------:R-:W-:Y:S02]  /*1590*/  USEL UR5, UR5, URZ, UP1 ;  /* 0x0000003f05057287 */ /* 0x000fe40008800000 */
[----:B------:R-:W-:Y:S01]  /*15a0*/  UPLOP3.LUT UP0, UPT, UPT, UPT, UPT, 0x80, 0x0 ;  /* 0x000000000000789c */ /* 0x000fe20003f0f070 */
[----:B------:R-:W-:Y:S01]  /*15b0*/  LOP3.LUT R11, R11, UR6, RZ, 0x3c, !PT ;  /* 0x000000060b0b7c12 */ /* 0x000fe2000f8e3cff */
[----:B------:R-:W-:Y:S09]  /*15c0*/  @P0 BRA `(.L_x_19) ;  /* 0xfffffffc00540947 */ /* 0x000ff2000383ffff */
.L_x_14:
[----:B------:R-:W2:Y:S01]  /*15d0*/  LDC R8, c[0x0][0x294] ;  /* 0x0000a500ff087b82 */ /* 0x000ea20000000800 */
[----:B------:R-:W-:Y:S02]  /*15e0*/  WARPGROUP.DEPBAR.LE gsb0, 0x0 ;  /* 0x00008000000079c5 */ /* 0x000fe40000010000 */
[----:B--2---:R-:W-:-:S13]  /*15f0*/  ISETP.GE.AND P0, PT, R8, 0x1, PT ;  /* 0x000000010800780c */ /* 0x004fda0003f06270 */
[----:B------:R-:W-:Y:S05]  /*1600*/  @!P0 BRA `(.L_x_20) ;  /* 0x0000000000448947 */ /* 0x000fea0003800000 */
[----:B------:R-:W-:-:S04]  /*1610*/  LOP3.LUT R8, R4, 0x1, RZ, 0xfc, !PT ;  /* 0x0000000104087812 */ /* 0x000fc800078efcff */
[----:B------:R-:W-:-:S13]  /*1620*/  ISETP.NE.AND P0, PT, R8, 0x3, PT ;  /* 0x000000030800780c */ /* 0x000fda0003f05270 */
[----:B------:R-:W-:Y:S05]  /*1630*/  @!P0 BRA `(.L_x_21) ;  /* 0x0000000000048947 */ /* 0x000fea0003800000 */
[----:B------:R-:W-:Y:S01]  /*1640*/  BPT.TRAP 0x1 ;  /* 0x000000040000795c */ /* 0x000fe20000300000 */
.L_x_21:
[----:B------:R-:W2:Y:S01]  /*1650*/  S2R R11, SR_CgaCtaId ;  /* 0x00000000000b7919 */ /* 0x000ea20000008800 */
[----:B------:R-:W-:Y:S02]  /*1660*/  SHF.R.U32.HI R8, RZ, 0x2, R7 ;  /* 0x00000002ff087819 */ /* 0x000fe40000011607 */
[----:B-1----:R-:W-:Y:S02]  /*1670*/  MOV R10, 0x400 ;  /* 0x00000400000a7802 */ /* 0x002fe40000000f00 */
[----:B------:R-:W-:Y:S01]  /*1680*/  ISETP.GT.U32.AND P0, PT, R4, 0x1, PT ;  /* 0x000000010400780c */ /* 0x000fe20003f04070 */
[----:B------:R-:W-:-:S04]  /*1690*/  IMAD.WIDE.U32 R8, R8, 0x24924925, RZ ;  /* 0x2492492508087825 */ /* 0x000fc800078e00ff */
[----:B------:R-:W-:Y:S01]  /*16a0*/  IMAD R8, R9, -0x1c, R7 ;  /* 0xffffffe409087824 */ /* 0x000fe200078e0207 */
[----:B--2---:R-:W-:-:S05]  /*16b0*/  LEA R11, R11, R10, 0x18 ;  /* 0x0000000a0b0b7211 */ /* 0x004fca00078ec0ff */
[----:B------:R-:W-:-:S04]  /*16c0*/  IMAD R8, R8, 0x8, R11 ;  /* 0x0000000808087824 */ /* 0x000fc800078e020b */
[----:B------:R-:W-:-:S05]  /*16d0*/  VIADD R8, R8, 0x380e0 ;  /* 0x000380e008087836 */ /* 0x000fca0000000000 */
[----:B------:R-:W-:-:S04]  /*16e0*/  PRMT R8, RZ, 0x654, R8 ;  /* 0x00000654ff087816 */ /* 0x000fc80000000008 */
[----:B------:R2:W-:Y:S01]  /*16f0*/  SYNCS.ARRIVE.TRANS64.RED.A1T0 RZ, [R8+URZ], RZ ;  /* 0x000000ff08ff79a7 */ /* 0x0005e2000810043f */
[----:B------:R-:W-:Y:S05]  /*1700*/  @P0 BRA `(.L_x_20) ;  /* 0x0000000000040947 */ /* 0x000fea0003800000 */
[----:B------:R-:W-:Y:S01]  /*1710*/  BPT.TRAP 0x1 ;  /* 0x000000040000795c */ /* 0x000fe20000300000 */
.L_x_20:
[----:B------:R-:W3:Y:S01]  /*1720*/  S2R R7, SR_TID.X ;  /* 0x0000000000077919 */ /* 0x000ee20000002100 */
[----:B-12---:R-:W1:Y:S01]  /*1730*/  LDC.64 R8, c[0x0][0x280] ;  /* 0x0000a000ff087b82 */ /* 0x006e620000000a00 */
[----:B------:R-:W2:Y:S07]  /*1740*/  S2R R15, SR_CTAID.X ;  /* 0x00000000000f7919 */ /* 0x000eae0000002500 */
[----:B------:R-:W4:Y:S01]  /*1750*/  LDC.64 R60, c[0x0][0x658] ;  /* 0x00019600ff3c7b82 */ /* 0x000f220000000a00 */
[----:B---3--:R-:W-:-:S04]  /*1760*/  SHF.R.S32.HI R4, RZ, 0x1f, R7 ;  /* 0x0000001fff047819 */ /* 0x008fc80000011407 */
[----:B------:R-:W-:-:S04]  /*1770*/  LEA.HI R4, R4, R7, RZ, 0x7 ;  /* 0x0000000704047211 */ /* 0x000fc800078f38ff */
[----:B------:R-:W-:-:S05]  /*1780*/  LOP3.LUT R4, R4, 0xffffff80, RZ, 0xc0, !PT ;  /* 0xffffff8004047812 */ /* 0x000fca00078ec0ff */
[----:B------:R-:W-:-:S05]  /*1790*/  IMAD.IADD R4, R7, 0x1, -R4 ;  /* 0x0000000107047824 */ /* 0x000fca00078e0a04 */
[----:B------:R-:W-:-:S04]  /*17a0*/  SHF.R.S32.HI R7, RZ, 0x1f, R4 ;  /* 0x0000001fff077819 */ /* 0x000fc80000011404 */
[CC--:B------:R-:W-:Y:S02]  /*17b0*/  LEA.HI R11, R7.reuse, R4.reuse, RZ, 0x2 ;  /* 0x00000004070b7211 */ /* 0x0c0fe400078f10ff */
[----:B------:R-:W-:Y:S01]  /*17c0*/  LEA.HI R19, R7, R4, RZ, 0x5 ;  /* 0x0000000407137211 */ /* 0x000fe200078f28ff */
[----:B--2---:R-:W-:Y:S01]  /*17d0*/  IMAD.SHL.U32 R7, R15, 0x40, RZ ;  /* 0x000000400f077824 */ /* 0x004fe200078e00ff */
[--C-:B------:R-:W-:Y:S02]  /*17e0*/  SHF.R.S32.HI R10, RZ, 0x2, R11.reuse ;  /* 0x00000002ff0a7819 */ /* 0x100fe4000001140b */
[----:B------:R-:W-:Y:S02]  /*17f0*/  SHF.R.S32.HI R13, RZ, 0x1f, R11 ;  /* 0x0000001fff0d7819 */ /* 0x000fe4000001140b */
[----:B-1----:R-:W-:Y:S02]  /*1800*/  ISETP.GE.AND P0, PT, R7, R8, PT ;  /* 0x000000080700720c */ /* 0x002fe40003f06270 */
[----:B------:R-:W-:-:S02]  /*1810*/  LEA.HI R13, R13, R10, RZ, 0x3 ;  /* 0x0000000a0d0d7211 */ /* 0x000fc400078f18ff */
[----:B------:R-:W-:Y:S02]  /*1820*/  SHF.R.S32.HI R19, RZ, 0x5, R19 ;  /* 0x00000005ff137819 */ /* 0x000fe40000011413 */
[----:B------:R-:W-:-:S05]  /*1830*/  LOP3.LUT R13, R13, 0xfffffff8, RZ, 0xc0, !PT ;  /* 0xfffffff80d0d7812 */ /* 0x000fca00078ec0ff */
[----:B------:R-:W-:Y:S01]  /*1840*/  IMAD.IADD R10, R10, 0x1, -R13 ;  /* 0x000000010a0a7824 */ /* 0x000fe200078e0a0d */
[----:B------:R-:W-:-:S04]  /*1850*/  LOP3.LUT R13, R11, 0xfffffffc, RZ, 0xc0, !PT ;  /* 0xfffffffc0b0d7812 */ /* 0x000fc800078ec0ff */
[--C-:B------:R-:W-:Y:S01]  /*1860*/  SHF.R.S32.HI R11, RZ, 0x1f, R10.reuse ;  /* 0x0000001fff0b7819 */ /* 0x100fe2000001140a */
[----:B------:R-:W-:Y:S02]  /*1870*/  IMAD.IADD R16, R4, 0x1, -R13 ;  /* 0x0000000104107824 */ /* 0x000fe400078e0a0d */
[----:B------:R-:W-:-:S04]  /*1880*/  IMAD.WIDE R12, R19, 0x10, R10 ;  /* 0x00000010130c7825 */ /* 0x000fc800078e020a */
[----:B------:R-:W-:Y:S02]  /*1890*/  IMAD.SHL.U32 R14, R16, 0x2, RZ ;  /* 0x00000002100e7824 */ /* 0x000fe400078e00ff */
[----:B------:R-:W-:-:S03]  /*18a0*/  IMAD.WIDE R12, R15, 0x40, R12 ;  /* 0x000000400f0c7825 */ /* 0x000fc600078e020c */
[----:B------:R-:W-:Y:S01]  /*18b0*/  SHF.R.S32.HI R15, RZ, 0x1f, R14 ;  /* 0x0000001fff0f7819 */ /* 0x000fe2000001140e */
[----:B----4-:R-:W-:Y:S06]  /*18c0*/  @P0 EXIT ;  /* 0x000000000000094d */ /* 0x010fec0003800000 */
[----:B------:R-:W-:Y:S01]  /*18d0*/  ULDC UR4, c[0x0][0x288] ;  /* 0x0000a20000047ab9 */ /* 0x000fe20000000800 */
[----:B------:R-:W-:Y:S01]  /*18e0*/  IMAD.SHL.U32 R4, R6, 0x40, RZ ;  /* 0x0000004006047824 */ /* 0x000fe200078e00ff */
[----:B------:R-:W-:Y:S01]  /*18f0*/  ISETP.GE.AND P0, PT, R5, UR4, PT ;  /* 0x0000000405007c0c */ /* 0x000fe2000bf06270 */
[-C--:B------:R-:W-:Y:S01]  /*1900*/  IMAD.WIDE.U32 R20, R12, R60.reuse, R14 ;  /* 0x0000003c0c147225 */ /* 0x080fe200078e000e */
[----:B------:R-:W-:Y:S01]  /*1910*/  SHF.R.S32.HI R17, RZ, 0x1f, R5 ;  /* 0x0000001fff117819 */ /* 0x000fe20000011405 */
[----:B------:R-:W-:Y:S01]  /*1920*/  ULDC.64 UR4, c[0x0][0x660] ;  /* 0x0001980000047ab9 */ /* 0x000fe20000000a00 */
[C---:B------:R-:W-:Y:S01]  /*1930*/  ISETP.GE.OR P0, PT, R4.reuse, R9, P0 ;  /* 0x000000090400720c */ /* 0x040fe20000706670 */
[----:B------:R-:W-:Y:S01]  /*1940*/  IMAD R18, R13, R60, RZ ;  /* 0x0000003c0d127224 */ /* 0x000fe200078e02ff */
[----:B------:R-:W-:Y:S02]  /*1950*/  SHF.R.S32.HI R6, RZ, 0x1f, R4 ;  /* 0x0000001fff067819 */ /* 0x000fe40000011404 */
[----:B------:R-:W-:Y:S01]  /*1960*/  IADD3 R20, P1, R4, R20, RZ ;  /* 0x0000001404147210 */ /* 0x000fe20007f3e0ff */
[----:B------:R-:W-:-:S02]  /*1970*/  IMAD R23, R12, R61, R18 ;  /* 0x0000003d0c177224 */ /* 0x000fc400078e0212 */
[----:B------:R-:W-:-:S03]  /*1980*/  IMAD R18, R17, UR4, RZ ;  /* 0x0000000411127c24 */ /* 0x000fc6000f8e02ff */
[----:B------:R-:W-:-:S03]  /*1990*/  IADD3.X R21, R6, R21, R23, P1, !PT ;  /* 0x0000001506157210 */ /* 0x000fc60000ffe417 */
[----:B------:R-:W-:Y:S05]  /*19a0*/  @P0 EXIT ;  /* 0x000000000000094d */ /* 0x000fea0003800000 */
[----:B------:R-:W-:Y:S01]  /*19b0*/  ULDC UR6, c[0x0][0x28c] ;  /* 0x0000a30000067ab9 */ /* 0x000fe20000000800 */
[C---:B------:R-:W-:Y:S01]  /*19c0*/  IMAD R23, R5.reuse, UR5, R18 ;  /* 0x0000000505177c24 */ /* 0x040fe2000f8e0212 */
[----:B------:R-:W-:Y:S01]  /*19d0*/  ISETP.GE.AND P0, PT, R22, UR6, PT ;  /* 0x0000000616007c0c */ /* 0x000fe2000bf06270 */
[----:B------:R-:W-:Y:S01]  /*19e0*/  ULDC UR6, c[0x0][0x290] ;  /* 0x0000a40000067ab9 */ /* 0x000fe20000000800 */
[----:B------:R-:W-:Y:S01]  /*19f0*/  SHF.R.S32.HI R18, RZ, 0x1f, R3 ;  /* 0x0000001fff127819 */ /* 0x000fe20000011403 */
[----:B------:R-:W-:Y:S01]  /*1a00*/  IMAD.WIDE.U32 R20, R5, UR4, R20 ;  /* 0x0000000405147c25 */ /* 0x000fe2000f8e0014 */
[----:B------:R-:W-:Y:S01]  /*1a10*/  ISETP.GE.OR P0, PT, R3, UR6, P0 ;  /* 0x0000000603007c0c */ /* 0x000fe20008706670 */
[----:B------:R-:W-:Y:S02]  /*1a20*/  ULDC.64 UR4, c[0x0][0x670] ;  /* 0x00019c0000047ab9 */ /* 0x000fe40000000a00 */
[----:B------:R-:W-:Y:S02]  /*1a30*/  IMAD.IADD R21, R21, 0x1, R23 ;  /* 0x0000000115157824 */ /* 0x000fe400078e0217 */
[----:B------:R-:W-:-:S02]  /*1a40*/  IMAD R56, R18, UR4, RZ ;  /* 0x0000000412387c24 */ /* 0x000fc4000f8e02ff */
[----:B------:R-:W-:-:S04]  /*1a50*/  IMAD.WIDE.U32 R20, R3, UR4, R20 ;  /* 0x0000000403147c25 */ /* 0x000fc8000f8e0014 */
[----:B------:R-:W-:Y:S01]  /*1a60*/  IMAD R23, R3, UR5, R56 ;  /* 0x0000000503177c24 */ /* 0x000fe2000f8e0238 */
[----:B------:R-:W-:Y:S01]  /*1a70*/  SHF.R.S32.HI R56, RZ, 0x1f, R22 ;  /* 0x0000001fff387819 */ /* 0x000fe20000011416 */
[----:B------:R-:W-:Y:S01]  /*1a80*/  IMAD R19, R19, -0x10, -R7 ;  /* 0xfffffff013137824 */ /* 0x000fe200078e0a07 */
[----:B------:R-:W-:Y:S06]  /*1a90*/  @P0 EXIT ;  /* 0x000000000000094d */ /* 0x000fec0003800000 */
[----:B------:R-:W-:Y:S01]  /*1aa0*/  ULDC.64 UR4, c[0x0][0x668] ;  /* 0x00019a0000047ab9 */ /* 0x000fe20000000a00 */
[----:B------:R-:W-:Y:S01]  /*1ab0*/  IMAD R7, R16, -0x2, R9 ;  /* 0xfffffffe10077824 */ /* 0x000fe200078e0209 */
[----:B0----5:R-:W-:Y:S01]  /*1ac0*/  FSETP.NEU.AND P1, PT, R2, RZ, PT ;  /* 0x000000ff0200720b */ /* 0x021fe20003f2d000 */
[----:B------:R-:W-:Y:S01]  /*1ad0*/  IMAD.IADD R21, R21, 0x1, R23 ;  /* 0x0000000115157824 */ /* 0x000fe200078e0217 */
[----:B------:R-:W-:Y:S01]  /*1ae0*/  IADD3 R8, R19, R8, -R10 ;  /* 0x0000000813087210 */ /* 0x000fe20007ffe80a */
[----:B------:R-:W-:Y:S02]  /*1af0*/  IMAD R9, R56, UR4, RZ ;  /* 0x0000000438097c24 */ /* 0x000fe4000f8e02ff */
[----:B------:R-:W-:-:S04]  /*1b00*/  IMAD.WIDE.U32 R10, R22, UR4, R20 ;  /* 0x00000004160a7c25 */ /* 0x000fc8000f8e0014 */
[----:B------:R-:W-:Y:S01]  /*1b10*/  IMAD R59, R22, UR5, R9 ;  /* 0x00000005163b7c24 */ /* 0x000fe2000f8e0209 */
[----:B------:R-:W-:Y:S01]  /*1b20*/  ULDC.64 UR4, c[0x0][0x640] ;  /* 0x0001900000047ab9 */ /* 0x000fe20000000a00 */
[----:B------:R-:W-:Y:S01]  /*1b30*/  IMAD.IADD R7, R7, 0x1, -R4 ;  /* 0x0000000107077824 */ /* 0x000fe200078e0a04 */
[----:B------:R-:W-:Y:S01]  /*1b40*/  SHF.L.U64.HI R9, R60, 0x3, R61 ;  /* 0x000000033c097819 */ /* 0x000fe2000001023d */
[----:B------:R-:W-:Y:S02]  /*1b50*/  IMAD R23, R56, UR4, RZ ;  /* 0x0000000438177c24 */ /* 0x000fe4000f8e02ff */
[----:B------:R-:W-:Y:S01]  /*1b60*/  IMAD.SHL.U32 R60, R60, 0x8, RZ ;  /* 0x000000083c3c7824 */ /* 0x000fe200078e00ff */
[----:B------:R-:W-:Y:S01]  /*1b70*/  ISETP.GT.AND P0, PT, R7, RZ, PT ;  /* 0x000000ff0700720c */ /* 0x000fe20003f04270 */
[----:B------:R-:W-:Y:S02]  /*1b80*/  IMAD R23, R22, UR5, R23 ;  /* 0x0000000516177c24 */ /* 0x000fe4000f8e0217 */
[----:B------:R-:W-:Y:S01]  /*1b90*/  IMAD.IADD R59, R11, 0x1, R59 ;  /* 0x000000010b3b7824 */ /* 0x000fe200078e023b */
[----:B------:R-:W-:Y:S01]  /*1ba0*/  ISETP.GT.AND P2, PT, R8, RZ, P0 ;  /* 0x000000ff0800720c */ /* 0x000fe20000744270 */
[----:B------:R-:W-:-:S12]  /*1bb0*/  @!P1 BRA `(.L_x_22) ;  /* 0x0000001c00109947 */ /* 0x000fd80003800000 */
[----:B------:R-:W-:Y:S01]  /*1bc0*/  IADD3 R16, P1, R4, R14, RZ ;  /* 0x0000000e04107210 */ /* 0x000fe20007f3e0ff */
[----:B------:R-:W-:Y:S01]  /*1bd0*/  ULDC.64 UR6, c[0x0][0x638] ;  /* 0x00018e0000067ab9 */ /* 0x000fe20000000a00 */
[----:B------:R-:W-:Y:S01]  /*1be0*/  ULDC.64 UR8, c[0x0][0x648] ;  /* 0x0001920000087ab9 */ /* 0x000fe20000000a00 */
[----:B------:R-:W-:Y:S01]  /*1bf0*/  IMAD R20, R17, UR6, RZ ;  /* 0x0000000611147c24 */ /* 0x000fe2000f8e02ff */
[----:B------:R-:W-:Y:S01]  /*1c00*/  ULDC.64 UR10, c[0x0][0x630] ;  /* 0x00018c00000a7ab9 */ /* 0x000fe20000000a00 */
[----:B------:R-:W-:Y:S01]  /*1c10*/  IMAD.X R17, R6, 0x1, R15, P1 ;  /* 0x0000000106117824 */ /* 0x000fe200008e060f */
[----:B------:R-:W-:Y:S01]  /*1c20*/  ULDC.64 UR14, c[0x0][0x628] ;  /* 0x00018a00000e7ab9 */ /* 0x000fe20000000a00 */
[C---:B------:R-:W-:Y:S02]  /*1c30*/  IMAD R11, R5.reuse, UR7, R20 ;  /* 0x00000007050b7c24 */ /* 0x040fe4000f8e0214 */
[----:B------:R-:W-:-:S04]  /*1c40*/  IMAD.WIDE.U32 R16, R5, UR6, R16 ;  /* 0x0000000605107c25 */ /* 0x000fc8000f8e0010 */
[----:B------:R-:W-:Y:S02]  /*1c50*/  IMAD R18, R18, UR8, RZ ;  /* 0x0000000812127c24 */ /* 0x000fe4000f8e02ff */
[----:B------:R-:W-:Y:S02]  /*1c60*/  IMAD.IADD R17, R17, 0x1, R11 ;  /* 0x0000000111117824 */ /* 0x000fe400078e020b */
[C---:B------:R-:W-:Y:S02]  /*1c70*/  IMAD R61, R3.reuse, UR9, R18 ;  /* 0x00000009033d7c24 */ /* 0x040fe4000f8e0212 */
[----:B------:R-:W-:-:S04]  /*1c80*/  IMAD.WIDE.U32 R16, R3, UR8, R16 ;  /* 0x0000000803107c25 */ /* 0x000fc8000f8e0010 */
[----:B------:R-:W-:Y:S02]  /*1c90*/  IMAD.IADD R17, R17, 0x1, R61 ;  /* 0x0000000111117824 */ /* 0x000fe400078e023d */
[----:B------:R-:W-:Y:S02]  /*1ca0*/  IMAD R21, R13, UR10, RZ ;  /* 0x0000000a0d157c24 */ /* 0x000fe4000f8e02ff */
[----:B------:R-:W-:-:S04]  /*1cb0*/  IMAD.WIDE.U32 R16, R22, UR4, R16 ;  /* 0x0000000416107c25 */ /* 0x000fc8000f8e0010 */
[----:B------:R-:W-:Y:S02]  /*1cc0*/  IMAD.IADD R19, R23, 0x1, R17 ;  /* 0x0000000117137824 */ /* 0x000fe400078e0211 */
[----:B------:R-:W-:Y:S02]  /*1cd0*/  IMAD.MOV.U32 R18, RZ, RZ, R16 ;  /* 0x000000ffff127224 */ /* 0x000fe400078e0010 */
[C---:B------:R-:W-:Y:S02]  /*1ce0*/  IMAD R62, R12.reuse, UR11, R21 ;  /* 0x0000000b0c3e7c24 */ /* 0x040fe4000f8e0215 */
[----:B------:R-:W-:-:S04]  /*1cf0*/  IMAD.WIDE.U32 R20, R12, UR10, R18 ;  /* 0x0000000a0c147c25 */ /* 0x000fc8000f8e0012 */
[----:B------:R-:W-:Y:S01]  /*1d00*/  IMAD.IADD R21, R21, 0x1, R62 ;  /* 0x0000000115157824 */ /* 0x000fe200078e023e */
[----:B------:R-:W-:-:S04]  /*1d10*/  LEA R64, P1, R20, UR14, 0x1 ;  /* 0x0000000e14407c11 */ /* 0x000fc8000f8208ff */
[----:B------:R-:W-:-:S05]  /*1d20*/  LEA.HI.X R65, R20, UR15, R21, 0x1, P1 ;  /* 0x0000000f14417c11 */ /* 0x000fca00088f0c15 */
[----:B------:R0:W2:Y:S01]  /*1d30*/  @P2 LDG.E.LTC128B.U16 R63, desc[UR12][R64.64] ;  /* 0x0000000c403f2981 */ /* 0x0000a2000c1e1520 */
[----:B------:R-:W-:Y:S01]  /*1d40*/  IMAD.WIDE.U32 R20, R22, UR4, RZ ;  /* 0x0000000416147c25 */ /* 0x000fe2000f8e00ff */
[----:B------:R-:W-:Y:S01]  /*1d50*/  ULDC.64 UR4, c[0x0][0x650] ;  /* 0x0001940000047ab9 */ /* 0x000fe20000000a00 */
[----:B------:R-:W-:Y:S01]  /*1d60*/  ISETP.GT.AND P1, PT, R7, 0x1, PT ;  /* 0x000000010700780c */ /* 0x000fe20003f24270 */
[----:B------:R-:W-:Y:S01]  /*1d70*/  BSSY B0, `(.L_x_23) ;  /* 0x0000018000007945 */ /* 0x000fe20003800000 */
[----:B------:R-:W-:Y:S02]  /*1d80*/  IMAD.IADD R23, R21, 0x1, R23 ;  /* 0x0000000115177824 */ /* 0x000fe400078e0217 */
[----:B------:R-:W-:-:S04]  /*1d90*/  IMAD.MOV.U32 R22, RZ, RZ, R20 ;  /* 0x000000ffff167224 */ /* 0x000fc800078e0014 */
[----:B------:R-:W-:-:S04]  /*1da0*/  IMAD.WIDE.U32 R56, R12, UR10, R22 ;  /* 0x0000000a0c387c25 */ /* 0x000fc8000f8e0016 */
[----:B------:R-:W-:Y:S02]  /*1db0*/  IMAD.IADD R57, R62, 0x1, R57 ;  /* 0x000000013e397824 */ /* 0x000fe400078e0239 */
[----:B------:R-:W-:-:S04]  /*1dc0*/  IMAD.WIDE.U32 R56, R3, UR8, R56 ;  /* 0x0000000803387c25 */ /* 0x000fc8000f8e0038 */
[----:B------:R-:W-:Y:S02]  /*1dd0*/  IMAD.IADD R57, R61, 0x1, R57 ;  /* 0x000000013d397824 */ /* 0x000fe400078e0239 */
[----:B------:R-:W-:-:S04]  /*1de0*/  IMAD.WIDE.U32 R56, R5, UR6, R56 ;  /* 0x0000000605387c25 */ /* 0x000fc8000f8e0038 */
[----:B0-----:R-:W-:Y:S01]  /*1df0*/  IMAD.IADD R65, R11, 0x1, R57 ;  /* 0x000000010b417824 */ /* 0x001fe200078e0239 */
[----:B------:R-:W-:Y:S02]  /*1e00*/  IADD3 R64, P4, P5, R4, R56, R14 ;  /* 0x0000003804407210 */ /* 0x000fe40007d9e00e */
[----:B------:R-:W-:Y:S02]  /*1e10*/  LEA R56, P3, R10, UR4, 0x1 ;  /* 0x000000040a387c11 */ /* 0x000fe4000f8608ff */
[----:B------:R-:W-:Y:S02]  /*1e20*/  IADD3.X R65, R6, R65, R15, P4, P5 ;  /* 0x0000004106417210 */ /* 0x000fe400027ea40f */
[----:B------:R-:W-:Y:S02]  /*1e30*/  LEA.HI.X R57, R10, UR5, R59, 0x1, P3 ;  /* 0x000000050a397c11 */ /* 0x000fe400098f0c3b */
[----:B------:R-:W-:Y:S02]  /*1e40*/  ISETP.GT.AND P3, PT, R8, RZ, P1 ;  /* 0x000000ff0800720c */ /* 0x000fe40000f64270 */
[----:B------:R-:W-:-:S04]  /*1e50*/  LEA R58, P4, R64, UR14, 0x1 ;  /* 0x0000000e403a7c11 */ /* 0x000fc8000f8808ff */
[----:B------:R-:W-:Y:S01]  /*1e60*/  LEA.HI.X R59, R64, UR15, R65, 0x1, P4 ;  /* 0x0000000f403b7c11 */ /* 0x000fe2000a0f0c41 */
[C---:B--2---:R-:W-:Y:S01]  /*1e70*/  IMAD.U32 R67, R63.reuse, 0x10000, RZ ;  /* 0x000100003f437824 */ /* 0x044fe200078e00ff */
[----:B------:R-:W-:-:S03]  /*1e80*/  PRMT R10, R63, 0x7610, R10 ;  /* 0x000076103f0a7816 */ /* 0x000fc6000000000a */
[----:B------:R-:W-:-:S04]  /*1e90*/  FMUL R67, R67, R2 ;  /* 0x0000000243437220 */ /* 0x000fc80000400000 */
[----:B------:R-:W-:-:S05]  /*1ea0*/  FFMA R67, R24, R0, R67 ;  /* 0x0000000018437223 */ /* 0x000fca0000000043 */
[----:B------:R-:W-:-:S05]  /*1eb0*/  F2FP.BF16.F32.PACK_AB R67, RZ, R67 ;  /* 0x00000043ff43723e */ /* 0x000fca00000010ff */
[----:B------:R0:W-:Y:S01]  /*1ec0*/  @P2 STG.E.U16 desc[UR12][R56.64], R67 ;  /* 0x0000004338002986 */ /* 0x0001e2000c10150c */
[----:B------:R-:W-:Y:S05]  /*1ed0*/  @!P3 BRA `(.L_x_24) ;  /* 0x000000000004b947 */ /* 0x000fea0003800000 */
[----:B------:R1:W5:Y:S02]  /*1ee0*/  LDG.E.LTC128B.U16 R10, desc[UR12][R58.64+0x2] ;  /* 0x0000020c3a0a7981 */ /* 0x000364000c1e1520 */
.L_x_24:
[----:B------:R-:W-:Y:S05]  /*1ef0*/  BSYNC B0 ;  /* 0x0000000000007941 */ /* 0x000fea0003800000 */
.L_x_23:
[----:B------:R-:W-:Y:S01]  /*1f00*/  USHF.L.U32 UR5, UR10, 0x3, URZ ;  /* 0x000000030a057899 */ /* 0x000fe2000800063f */
[----:B-----5:R-:W-:Y:S01]  /*1f10*/  IMAD.U32 R13, R10, 0x10000, RZ ;  /* 0x000100000a0d7824 */ /* 0x020fe200078e00ff */
[----:B------:R-:W-:Y:S01]  /*1f20*/  USHF.L.U64.HI UR4, UR10, 0x3, UR11 ;  /* 0x000000030a047899 */ /* 0x000fe2000801020b */
[----:B------:R-:W-:Y:S01]  /*1f30*/  ISETP.GT.AND P0, PT, R8, 0x8, P0 ;  /* 0x000000080800780c */ /* 0x000fe20000704270 */
[----:B------:R-:W-:Y:S02]  /*1f40*/  @P3 IMAD.MOV.U32 R17, RZ, RZ, R57 ;  /* 0x000000ffff113224 */ /* 0x000fe400078e0039 */
[----:B------:R-:W-:Y:S01]  /*1f50*/  FMUL R18, R13, R2 ;  /* 0x000000020d127220 */ /* 0x000fe20000400000 */
[----:B------:R-:W-:Y:S02]  /*1f60*/  IMAD.U32 R64, RZ, RZ, UR5 ;  /* 0x00000005ff407e24 */ /* 0x000fe4000f8e00ff */
[----:B------:R-:W-:Y:S02]  /*1f70*/  IMAD.U32 R65, RZ, RZ, UR4 ;  /* 0x00000004ff417e24 */ /* 0x000fe4000f8e00ff */
[----:B------:R-:W-:Y:S01]  /*1f80*/  FFMA R18, R25, R0, R18 ;  /* 0x0000000019127223 */ /* 0x000fe20000000012 */
[----:B------:R-:W-:-:S04]  /*1f90*/  IMAD.WIDE.U32 R64, R12, UR10, R64 ;  /* 0x0000000a0c407c25 */ /* 0x000fc8000f8e0040 */
[----:B------:R-:W-:Y:S01]  /*1fa0*/  F2FP.BF16.F32.PACK_AB R18, RZ, R18 ;  /* 0x00000012ff12723e */ /* 0x000fe200000010ff */
[----:B------:R-:W-:Y:S01]  /*1fb0*/  IMAD.IADD R21, R62, 0x1, R65 ;  /* 0x000000013e157824 */ /* 0x000fe200078e0241 */
[----:B------:R-:W-:Y:S02]  /*1fc0*/  IADD3 R16, P2, R16, R64, RZ ;  /* 0x0000004010107210 */ /* 0x000fe40007f5e0ff */
[----:B------:R-:W-:-:S03]  /*1fd0*/  PRMT R22, R18, 0x7610, R22 ;  /* 0x0000761012167816 */ /* 0x000fc60000000016 */
[----:B------:R-:W-:Y:S01]  /*1fe0*/  IMAD.X R19, R21, 0x1, R19, P2 ;  /* 0x0000000115137824 */ /* 0x000fe200010e0613 */
[----:B------:R-:W-:-:S04]  /*1ff0*/  LEA R12, P2, R16, UR14, 0x1 ;  /* 0x0000000e100c7c11 */ /* 0x000fc8000f8408ff */
[----:B------:R-:W-:Y:S01]  /*2000*/  LEA.HI.X R13, R16, UR15, R19, 0x1, P2 ;  /* 0x0000000f100d7c11 */ /* 0x000fe200090f0c13 */
[----:B------:R-:W-:-:S05]  /*2010*/  @P3 IMAD.MOV.U32 R16, RZ, RZ, R56 ;  /* 0x000000ffff103224 */ /* 0x000fca00078e0038 */
[----:B------:R2:W-:Y:S04]  /*2020*/  @P3 STG.E.U16 desc[UR12][R16.64+0x2], R22 ;  /* 0x0000021610003986 */ /* 0x0005e8000c10150c */
[----:B------:R-:W3:Y:S01]  /*2030*/  @P0 LDG.E.LTC128B.U16 R10, desc[UR12][R12.64] ;  /* 0x0000000c0c0a0981 */ /* 0x000ee2000c1e1520 */
[----:B------:R-:W-:Y:S01]  /*2040*/  IADD3 R18, P2, R20, R64, RZ ;  /* 0x0000004014127210 */ /* 0x000fe20007f5e0ff */
[----:B------:R-:W-:Y:S01]  /*2050*/  BSSY B0, `(.L_x_25) ;  /* 0x0000015000007945 */ /* 0x000fe20003800000 */
[----:B------:R-:W-:Y:S02]  /*2060*/  SHF.L.U64.HI R9, R60, 0x1, R9 ;  /* 0x000000013c097819 */ /* 0x000fe40000010209 */
[----:B------:R-:W-:Y:S01]  /*2070*/  ISETP.GT.AND P1, PT, R8, 0x8, P1 ;  /* 0x000000080800780c */ /* 0x000fe20000f24270 */
[----:B------:R-:W-:-:S02]  /*2080*/  IMAD.X R19, R21, 0x1, R23, P2 ;  /* 0x0000000115137824 */ /* 0x000fc400010e0617 */
[----:B------:R-:W-:-:S04]  /*2090*/  IMAD.WIDE.U32 R18, R3, UR8, R18 ;  /* 0x0000000803127c25 */ /* 0x000fc8000f8e0012 */
[----:B------:R-:W-:Y:S02]  /*20a0*/  IMAD.IADD R19, R61, 0x1, R19 ;  /* 0x000000013d137824 */ /* 0x000fe400078e0213 */
[----:B------:R-:W-:-:S04]  /*20b0*/  IMAD.WIDE.U32 R18, R5, UR6, R18 ;  /* 0x0000000605127c25 */ /* 0x000fc8000f8e0012 */
[----:B------:R-:W-:Y:S01]  /*20c0*/  IMAD.IADD R11, R11, 0x1, R19 ;  /* 0x000000010b0b7824 */ /* 0x000fe200078e0213 */
[----:B------:R-:W-:-:S04]  /*20d0*/  IADD3 R5, P2, P3, R4, R18, R14 ;  /* 0x0000001204057210 */ /* 0x000fc80007b5e00e */
[----:B------:R-:W-:Y:S02]  /*20e0*/  IADD3.X R6, R6, R11, R15, P2, P3 ;  /* 0x0000000b06067210 */ /* 0x000fe400017e640f */
[----:B------:R-:W-:Y:S02]  /*20f0*/  LEA R60, P2, R60, R56, 0x1 ;  /* 0x000000383c3c7211 */ /* 0x000fe400078408ff */
[----:B------:R-:W-:-:S03]  /*2100*/  LEA R4, P3, R5, UR14, 0x1 ;  /* 0x0000000e05047c11 */ /* 0x000fc6000f8608ff */
[----:B------:R-:W-:Y:S01]  /*2110*/  IMAD.X R61, R9, 0x1, R57, P2 ;  /* 0x00000001093d7824 */ /* 0x000fe200010e0639 */
[----:B------:R-:W-:Y:S01]  /*2120*/  LEA.HI.X R5, R5, UR15, R6, 0x1, P3 ;  /* 0x0000000f05057c11 */ /* 0x000fe200098f0c06 */
[----:B---3--:R-:W-:-:S04]  /*2130*/  IMAD.U32 R3, R10, 0x10000, RZ ;  /* 0x000100000a037824 */ /* 0x008fc800078e00ff */
[----:B------:R-:W-:-:S04]  /*2140*/  FMUL R3, R3, R2 ;  /* 0x0000000203037220 */ /* 0x000fc80000400000 */
[----:B------:R-:W-:-:S05]  /*2150*/  FFMA R3, R26, R0, R3 ;  /* 0x000000001a037223 */ /* 0x000fca0000000003 */
[----:B------:R-:W-:-:S05]  /*2160*/  F2FP.BF16.F32.PACK_AB R3, RZ, R3 ;  /* 0x00000003ff03723e */ /* 0x000fca00000010ff */
[----:B------:R2:W-:Y:S01]  /*2170*/  @P0 STG.E.U16 desc[UR12][R60.64], R3 ;  /* 0x000000033c000986 */ /* 0x0005e2000c10150c */
[----:B------:R-:W-:Y:S05]  /*2180*/  @!P1 BRA `(.L_x_26) ;  /* 0x0000000000049947 */ /* 0x000fea0003800000 */
[----:B------:R3:W5:Y:S02]  /*2190*/  LDG.E.LTC128B.U16 R10, desc[UR12][R4.64+0x2] ;  /* 0x0000020c040a7981 */ /* 0x000764000c1e1520 */
.L_x_26:
[----:B------:R-:W-:Y:S05]  /*21a0*/  BSYNC B0 ;  /* 0x0000000000007941 */ /* 0x000fea0003800000 */
.L_x_25:
[----:B--2--5:R-:W-:Y:S01]  /*21b0*/  IMAD.U32 R3, R10, 0x10000, RZ ;  /* 0x000100000a037824 */ /* 0x024fe200078e00ff */
[----:B------:R-:W-:Y:S01]  /*21c0*/  ISETP.GT.AND P0, PT, R7, 0x8, PT ;  /* 0x000000080700780c */ /* 0x000fe20003f04270 */
[----:B------:R-:W-:Y:S01]  /*21d0*/  @P1 IMAD.MOV.U32 R12, RZ, RZ, R60 ;  /* 0x000000ffff0c1224 */ /* 0x000fe200078e003c */
[----:B------:R-:W-:Y:S01]  /*21e0*/  BSSY B0, `(.L_x_27) ;  /* 0x000000a000007945 */ /* 0x000fe20003800000 */
[----:B------:R-:W-:Y:S01]  /*21f0*/  FMUL R6, R3, R2 ;  /* 0x0000000203067220 */ /* 0x000fe20000400000 */
[----:B------:R-:W-:Y:S01]  /*2200*/  @P1 IMAD.MOV.U32 R13, RZ, RZ, R61 ;  /* 0x000000ffff0d1224 */ /* 0x000fe200078e003d */
[----:B------:R-:W-:Y:S02]  /*2210*/  ISETP.GT.AND P2, PT, R8, RZ, P0 ;  /* 0x000000ff0800720c */ /* 0x000fe40000744270 */
[----:B------:R-:W-:Y:S01]  /*2220*/  FFMA R6, R27, R0, R6 ;  /* 0x000000001b067223 */ /* 0x000fe20000000006 */
[----:B------:R-:W-:-:S04]  /*2230*/  PRMT R3, R10, 0x7610, R3 ;  /* 0x000076100a037816 */ /* 0x000fc80000000003 */
[----:B------:R-:W-:-:S05]  /*2240*/  F2FP.BF16.F32.PACK_AB R6, RZ, R6 ;  /* 0x00000006ff06723e */ /* 0x000fca00000010ff */
[----:B------:R2:W-:Y:S01]  /*2250*/  @P1 STG.E.U16 desc[UR12][R12.64+0x2], R6 ;  /* 0x000002060c001986 */ /* 0x0005e2000c10150c */
[----:B------:R-:W-:Y:S05]  /*2260*/  @!P2 BRA `(.L_x_28) ;  /* 0x000000000004a947 */ /* 0x000fea0003800000 */
[----:B------:R4:W5:Y:S02]  /*2270*/  LDG.E.LTC128B.U16 R3, desc[UR12][R58.64+0x10] ;  /* 0x0000100c3a037981 */ /* 0x000964000c1e1520 */
.L_x_28:
[----:B------:R-:W-:Y:S05]  /*2280*/  BSYNC B0 ;  /* 0x0000000000007941 */ /* 0x000fea0003800000 */
.L_x_27:
[----:B-----5:R-:W-:Y:S01]  /*2290*/  IMAD.U32 R9, R3, 0x10000, RZ ;  /* 0x0001000003097824 */ /* 0x020fe200078e00ff */
[----:B------:R-:W-:Y:S01]  /*22a0*/  ISETP.GT.AND P1, PT, R7, 0x9, PT ;  /* 0x000000090700780c */ /* 0x000fe20003f24270 */
[----:B------:R-:W-:Y:S01]  /*22b0*/  @P2 IMAD.MOV.U32 R10, RZ, RZ, R56 ;  /* 0x000000ffff0a2224 */ /* 0x000fe200078e0038 */
[----:B------:R-:W-:Y:S01]  /*22c0*/  BSSY B0, `(.L_x_29) ;  /* 0x0000009000007945 */ /* 0x000fe20003800000 */
[----:B------:R-:W-:Y:S01]  /*22d0*/  FMUL R9, R9, R2 ;  /* 0x0000000209097220 */ /* 0x000fe20000400000 */
[----:B------:R-:W-:Y:S01]  /*22e0*/  @P2 IMAD.MOV.U32 R11, RZ, RZ, R57 ;  /* 0x000000ffff0b2224 */ /* 0x000fe200078e0039 */
[----:B------:R-:W-:Y:S02]  /*22f0*/  ISETP.GT.AND P3, PT, R8, RZ, P1 ;  /* 0x000000ff0800720c */ /* 0x000fe40000f64270 */
[----:B------:R-:W-:-:S05]  /*2300*/  FFMA R9, R28, R0, R9 ;  /* 0x000000001c097223 */ /* 0x000fca0000000009 */
[----:B------:R-:W-:-:S05]  /*2310*/  F2FP.BF16.F32.PACK_AB R9, RZ, R9 ;  /* 0x00000009ff09723e */ /* 0x000fca00000010ff */
[----:B------:R0:W-:Y:S01]  /*2320*/  @P2 STG.E.U16 desc[UR12][R10.64+0x10], R9 ;  /* 0x000010090a002986 */ /* 0x0001e2000c10150c */
[----:B------:R-:W-:Y:S05]  /*2330*/  @!P3 BRA `(.L_x_30) ;  /* 0x000000000004b947 */ /* 0x000fea0003800000 */
[----:B------:R0:W5:Y:S02]  /*2340*/  LDG.E.LTC128B.U16 R3, desc[UR12][R58.64+0x12] ;  /* 0x0000120c3a037981 */ /* 0x000164000c1e1520 */
.L_x_30:
[----:B------:R-:W-:Y:S05]  /*2350*/  BSYNC B0 ;  /* 0x0000000000007941 */ /* 0x000fea0003800000 */
.L_x_29:
[----:B0----5:R-:W-:Y:S01]  /*2360*/  IMAD.U32 R9, R3, 0x10000, RZ ;  /* 0x0001000003097824 */ /* 0x021fe200078e00ff */
[----:B------:R-:W-:Y:S01]  /*2370*/  ISETP.GT.AND P0, PT, R8, 0x8, P0 ;  /* 0x000000080800780c */ /* 0x000fe20000704270 */
[----:B------:R-:W-:Y:S01]  /*2380*/  @P3 IMAD.MOV.U32 R10, RZ, RZ, R56 ;  /* 0x000000ffff0a3224 */ /* 0x000fe200078e0038 */
[----:B------:R-:W-:Y:S01]  /*2390*/  BSSY B0, `(.L_x_31) ;  /* 0x0000008000007945 */ /* 0x000fe20003800000 */
[----:B--2---:R-:W-:Y:S01]  /*23a0*/  FMUL R6, R9, R2 ;  /* 0x0000000209067220 */ /* 0x004fe20000400000 */
[----:B------:R-:W-:-:S03]  /*23b0*/  @P3 IMAD.MOV.U32 R11, RZ, RZ, R57 ;  /* 0x000000ffff0b3224 */ /* 0x000fc600078e0039 */
[----:B------:R-:W-:-:S05]  /*23c0*/  FFMA R6, R29, R0, R6 ;  /* 0x000000001d067223 */ /* 0x000fca0000000006 */
[----:B------:R-:W-:-:S05]  /*23d0*/  F2FP.BF16.F32.PACK_AB R6, RZ, R6 ;  /* 0x00000006ff06723e */ /* 0x000fca00000010ff */
[----:B------:R0:W-:Y:S01]  /*23e0*/  @P3 STG.E.U16 desc[UR12][R10.64+0x12], R6 ;  /* 0x000012060a003986 */ /* 0x0001e2000c10150c */
[----:B------:R-:W-:Y:S05]  /*23f0*/  @!P0 BRA `(.L_x_32) ;  /* 0x0000000000048947 */ /* 0x000fea0003800000 */
[----:B------:R2:W5:Y:S02]  /*2400*/  LDG.E.LTC128B.U16 R3, desc[UR12][R4.64+0x10] ;  /* 0x0000100c04037981 */ /* 0x000564000c1e1520 */
.L_x_32:
[----:B------:R-:W-:Y:S05]  /*2410*/  BSYNC B0 ;  /* 0x0000000000007941 */ /* 0x000fea0003800000 */
.L_x_31:
[----:B-----5:R-:W-:Y:S01]  /*2420*/  IMAD.U32 R9, R3, 0x10000, RZ ;  /* 0x0001000003097824 */ /* 0x020fe200078e00ff */
[----:B------:R-:W-:Y:S01]  /*2430*/  ISETP.GT.AND P1, PT, R8, 0x8, P1 ;  /* 0x000000080800780c */ /* 0x000fe20000f24270 */
[----:B0-----:R-:W-:Y:S01]  /*2440*/  @P0 IMAD.MOV.U32 R10, RZ, RZ, R60 ;  /* 0x000000ffff0a0224 */ /* 0x001fe200078e003c */
[----:B------:R-:W-:Y:S01]  /*2450*/  BSSY B0, `(.L_x_33) ;  /* 0x0000008000007945 */ /* 0x000fe20003800000 */
[----:B------:R-:W-:Y:S01]  /*2460*/  FMUL R9, R9, R2 ;  /* 0x0000000209097220 */ /* 0x000fe20000400000 */
[----:B------:R-:W-:-:S03]  /*2470*/  @P0 IMAD.MOV.U32 R11, RZ, RZ, R61 ;  /* 0x000000ffff0b0224 */ /* 0x000fc600078e003d */
[----:B------:R-:W-:-:S05]  /*2480*/  FFMA R9, R30, R0, R9 ;  /* 0x000000001e097223 */ /* 0x000fca0000000009 */
[----:B------:R-:W-:-:S05]  /*2490*/  F2FP.BF16.F32.PACK_AB R9, RZ, R9 ;  /* 0x00000009ff09723e */ /* 0x000fca00000010ff */
[----:B------:R0:W-:Y:S01]  /*24a0*/  @P0 STG.E.U16 desc[UR12][R10.64+0x10], R9 ;  /* 0x000010090a000986 */ /* 0x0001e2000c10150c */
[----:B------:R-:W-:Y:S05]  /*24b0*/  @!P1 BRA `(.L_x_34) ;  /* 0x0000000000049947 */ /* 0x000fea0003800000 */
[----:B------:R0:W5:Y:S02]  /*24c0*/  LDG.E.LTC128B.U16 R3, desc[UR12][R4.64+0x12] ;  /* 0x0000120c04037981 */ /* 0x000164000c1e1520 */
.L_x_34:
[----:B------:R-:W-:Y:S05]  /*24d0*/  BSYNC B0 ;  /* 0x0000000000007941 */ /* 0x000fea0003800000 */
.L_x_33:
[----:B0----5:R-:W-:Y:S01]  /*24e0*/  IMAD.U32 R9, R3, 0x10000, RZ ;  /* 0x0001000003097824 */ /* 0x021fe200078e00ff */
        /* <DEDUP_REMOVED lines=11> */
.L_x_36:
[----:B------:R-:W-:Y:S05]  /*25a0*/  BSYNC B0 ;  /* 0x0000000000007941 */ /* 0x000fea0003800000 */
.L_x_35:
[----:B-----5:R-:W-:Y:S01]  /*25b0*/  IMAD.U32 R9, R3, 0x10000, RZ ;  /* 0x0001000003097824 */ /* 0x020fe200078e00ff */
[----:B------:R-:W-:Y:S01]  /*25c0*/  ISETP.GT.AND P1, PT, R7, 0x11, PT ;  /* 0x000000110700780c */ /* 0x000fe20003f24270 */
[----:B0-----:R-:W-:Y:S01]  /*25d0*/  @P2 IMAD.MOV.U32 R10, RZ, RZ, R56 ;  /* 0x000000ffff0a2224 */ /* 0x001fe200078e0038 */
        /* <DEDUP_REMOVED lines=9> */
.L_x_38:
[----:B------:R-:W-:Y:S05]  /*2670*/  BSYNC B0 ;  /* 0x0000000000007941 */ /* 0x000fea0003800000 */
.L_x_37:
[----:B0----5:R-:W-:Y:S01]  /*2680*/  IMAD.U32 R9, R3, 0x10000, RZ ;  /* 0x0001000003097824 */ /* 0x021fe200078e00ff */
[----:B------:R-:W-:Y:S01]  /*2690*/  ISETP.GT.AND P0, PT, R8, 0x8, P0 ;  /* 0x000000080800780c */ /* 0x000fe20000704270 */
[----:B------:R-:W-:Y:S01]  /*26a0*/  @P3 IMAD.MOV.U32 R10, RZ, RZ, R56 ;  /* 0x000000ffff0a3224 */ /* 0x000fe200078e0038 */
        /* <DEDUP_REMOVED lines=8> */
.L_x_40:
[----:B------:R-:W-:Y:S05]  /*2730*/  BSYNC B0 ;  /* 0x0000000000007941 */ /* 0x000fea0003800000 */
.L_x_39:
        /* <DEDUP_REMOVED lines=11> */
.L_x_42:
[----:B------:R-:W-:Y:S05]  /*27f0*/  BSYNC B0 ;  /* 0x0000000000007941 */ /* 0x000fea0003800000 */
.L_x_41:
        /* <DEDUP_REMOVED lines=12> */
.L_x_44:
[----:B------:R-:W-:Y:S05]  /*28c0*/  BSYNC B0 ;  /* 0x0000000000007941 */ /* 0x000fea0003800000 */
.L_x_43:
        /* <DEDUP_REMOVED lines=12> */
.L_x_46:
[----:B------:R-:W-:Y:S05]  /*2990*/  BSYNC B0 ;  /* 0x0000000000007941 */ /* 0x000fea0003800000 */
.L_x_45:
        /* <DEDUP_REMOVED lines=11> */
.L_x_48:
[----:B------:R-:W-:Y:S05]  /*2a50*/  BSYNC B0 ;  /* 0x0000000000007941 */ /* 0x000fea0003800000 */
.L_x_47:
        /* <DEDUP_REMOVED lines=11> */
.L_x_50:
[----:B------:R-:W-:Y:S05]  /*2b10*/  BSYNC B0 ;  /* 0x0000000000007941 */ /* 0x000fea0003800000 */
.L_x_49:
        /* <DEDUP_REMOVED lines=12> */
.L_x_52:
[----:B------:R-:W-:Y:S05]  /*2be0*/  BSYNC B0 ;  /* 0x0000000000007941 */ /* 0x000fea0003800000 */
.L_x_51:
        /* <DEDUP_REMOVED lines=12> */
.L_x_54:
[----:B------:R-:W-:Y:S05]  /*2cb0*/  BSYNC B0 ;  /* 0x0000000000007941 */ /* 0x000fea0003800000 */
.L_x_53:
        /* <DEDUP_REMOVED lines=11> */
.L_x_56:
[----:B------:R-:W-:Y:S05]  /*2d70*/  BSYNC B0 ;  /* 0x0000000000007941 */ /* 0x000fea0003800000 */
.L_x_55:
        /* <DEDUP_REMOVED lines=11> */
.L_x_58:
[----:B------:R-:W-:Y:S05]  /*2e30*/  BSYNC B0 ;  /* 0x0000000000007941 */ /* 0x000fea0003800000 */
.L_x_57:
        /* <DEDUP_REMOVED lines=12> */
.L_x_60:
[----:B------:R-:W-:Y:S05]  /*2f00*/  BSYNC B0 ;  /* 0x0000000000007941 */ /* 0x000fea0003800000 */
.L_x_59:
        /* <DEDUP_REMOVED lines=12> */
.L_x_62:
[----:B------:R-:W-:Y:S05]  /*2fd0*/  BSYNC B0 ;  /* 0x0000000000007941 */ /* 0x000fea0003800000 */
.L_x_61:
        /* <DEDUP_REMOVED lines=11> */
.L_x_64:
[----:B------:R-:W-:Y:S05]  /*3090*/  BSYNC B0 ;  /* 0x0000000000007941 */ /* 0x000fea0003800000 */
.L_x_63:
        /* <DEDUP_REMOVED lines=11> */
.L_x_66:
[----:B------:R-:W-:Y:S05]  /*3150*/  BSYNC B0 ;  /* 0x0000000000007941 */ /* 0x000fea0003800000 */
.L_x_65:
        /* <DEDUP_REMOVED lines=12> */
.L_x_68:
[----:B------:R-:W-:Y:S05]  /*3220*/  BSYNC B0 ;  /* 0x0000000000007941 */ /* 0x000fea0003800000 */
.L_x_67:
        /* <DEDUP_REMOVED lines=12> */
.L_x_70:
[----:B------:R-:W-:Y:S05]  /*32f0*/  BSYNC B0 ;  /* 0x0000000000007941 */ /* 0x000fea0003800000 */
.L_x_69:
        /* <DEDUP_REMOVED lines=11> */
.L_x_72:
[----:B------:R-:W-:Y:S05]  /*33b0*/  BSYNC B0 ;  /* 0x0000000000007941 */ /* 0x000fea0003800000 */
.L_x_71:
        /* <DEDUP_REMOVED lines=11> */
.L_x_74:
[----:B------:R-:W-:Y:S05]  /*3470*/  BSYNC B0 ;  /* 0x0000000000007941 */ /* 0x000fea0003800000 */
.L_x_73:
        /* <DEDUP_REMOVED lines=12> */
.L_x_76:
[----:B------:R-:W-:Y:S05]  /*3540*/  BSYNC B0 ;  /* 0x0000000000007941 */ /* 0x000fea0003800000 */
.L_x_75:
        /* <DEDUP_REMOVED lines=12> */
.L_x_78:
[----:B------:R-:W-:Y:S05]  /*3610*/  BSYNC B0 ;  /* 0x0000000000007941 */ /* 0x000fea0003800000 */
.L_x_77:
[----:B0----5:R-:W-:Y:S01]  /*3620*/  IMAD.U32 R7, R3, 0x10000, RZ ;  /* 0x0001000003077824 */ /* 0x021fe200078e00ff */
[----:B------:R-:W-:Y:S01]  /*3630*/  ISETP.GT.AND P0, PT, R8, 0x8, P0 ;  /* 0x000000080800780c */ /* 0x000fe20000704270 */
[----:B------:R-:W-:Y:S02]  /*3640*/  BSSY B0, `(.L_x_79) ;  /* 0x0000007000007945 */ /* 0x000fe40003800000 */
[----:B------:R-:W-:-:S04]  /*3650*/  FMUL R6, R7, R2 ;  /* 0x0000000207067220 */ /* 0x000fc80000400000 */
[----:B------:R-:W-:-:S05]  /*3660*/  FFMA R6, R53, R0, R6 ;  /* 0x0000000035067223 */ /* 0x000fca0000000006 */
[----:B------:R-:W-:-:S05]  /*3670*/  F2FP.BF16.F32.PACK_AB R6, RZ, R6 ;  /* 0x00000006ff06723e */ /* 0x000fca00000010ff */
[----:B------:R0:W-:Y:S01]  /*3680*/  @P3 STG.E.U16 desc[UR12][R56.64+0x72], R6 ;  /* 0x0000720638003986 */ /* 0x0001e2000c10150c */
[----:B------:R-:W-:Y:S05]  /*3690*/  @!P0 BRA `(.L_x_80) ;  /* 0x0000000000048947 */ /* 0x000fea0003800000 */
[----:B------:R0:W5:Y:S02]  /*36a0*/  LDG.E.LTC128B.U16 R3, desc[UR12][R4.64+0x70] ;  /* 0x0000700c04037981 */ /* 0x000164000c1e1520 */
.L_x_80:
[----:B------:R-:W-:Y:S05]  /*36b0*/  BSYNC B0 ;  /* 0x0000000000007941 */ /* 0x000fea0003800000 */
.L_x_79:
[----:B-----5:R-:W-:Y:S01]  /*36c0*/  IMAD.U32 R7, R3, 0x10000, RZ ;  /* 0x0001000003077824 */ /* 0x020fe200078e00ff */
[----:B------:R-:W-:Y:S01]  /*36d0*/  ISETP.GT.AND P1, PT, R8, 0x8, P1 ;  /* 0x000000080800780c */ /* 0x000fe20000f24270 */
[----:B0-----:R-:W-:Y:S01]  /*36e0*/  @P0 IMAD.MOV.U32 R6, RZ, RZ, R60 ;  /* 0x000000ffff060224 */ /* 0x001fe200078e003c */
[----:B------:R-:W-:Y:S01]  /*36f0*/  BSSY B0, `(.L_x_81) ;  /* 0x0000009000007945 */ /* 0x000fe20003800000 */
[----:B------:R-:W-:-:S04]  /*3700*/  FMUL R7, R7, R2 ;  /* 0x0000000207077220 */ /* 0x000fc80000400000 */
[----:B------:R-:W-:-:S05]  /*3710*/  FFMA R7, R54, R0, R7 ;  /* 0x0000000036077223 */ /* 0x000fca0000000007 */
[----:B------:R-:W-:-:S04]  /*3720*/  F2FP.BF16.F32.PACK_AB R7, RZ, R7 ;  /* 0x00000007ff07723e */ /* 0x000fc800000010ff */
[----:B------:R-:W-:Y:S01]  /*3730*/  PRMT R8, R7, 0x7610, R8 ;  /* 0x0000761007087816 */ /* 0x000fe20000000008 */
[----:B------:R-:W-:-:S05]  /*3740*/  @P0 IMAD.MOV.U32 R7, RZ, RZ, R61 ;  /* 0x000000ffff070224 */ /* 0x000fca00078e003d */
[----:B------:R0:W-:Y:S01]  /*3750*/  @P0 STG.E.U16 desc[UR12][R6.64+0x70], R8 ;  /* 0x0000700806000986 */ /* 0x0001e2000c10150c */
[----:B------:R-:W-:Y:S05]  /*3760*/  @!P1 BRA `(.L_x_82) ;  /* 0x0000000000049947 */ /* 0x000fea0003800000 */
[----:B------:R0:W5:Y:S02]  /*3770*/  LDG.E.LTC128B.U16 R3, desc[UR12][R4.64+0x72] ;  /* 0x0000720c04037981 */ /* 0x000164000c1e1520 */
.L_x_82:
[----:B------:R-:W-:Y:S05]  /*3780*/  BSYNC B0 ;  /* 0x0000000000007941 */ /* 0x000fea0003800000 */
.L_x_81:
[----:B-----5:R-:W-:-:S04]  /*3790*/  IMAD.U32 R3, R3, 0x10000, RZ ;  /* 0x0001000003037824 */ /* 0x020fc800078e00ff */
[----:B------:R-:W-:-:S04]  /*37a0*/  FMUL R2, R3, R2 ;  /* 0x0000000203027220 */ /* 0x000fc80000400000 */
[----:B------:R-:W-:Y:S01]  /*37b0*/  FFMA R2, R55, R0, R2 ;  /* 0x0000000037027223 */ /* 0x000fe20000000002 */
[----:B------:R-:W-:Y:S06]  /*37c0*/  @!P1 EXIT ;  /* 0x000000000000994d */ /* 0x000fec0003800000 */
[----:B------:R-:W-:-:S05]  /*37d0*/  F2FP.BF16.F32.PACK_AB R2, RZ, R2 ;  /* 0x00000002ff02723e */ /* 0x000fca00000010ff */
[----:B------:R-:W-:Y:S01]  /*37e0*/  STG.E.U16 desc[UR12][R60.64+0x72], R2 ;  /* 0x000072023c007986 */ /* 0x000fe2000c10150c */
[----:B------:R-:W-:Y:S05]  /*37f0*/  EXIT ;  /* 0x000000000000794d */ /* 0x000fea0003800000 */
.L_x_22:
[----:B------:R-:W-:Y:S01]  /*3800*/  ISETP.GT.AND P3, PT, R7, 0x1, PT ;  /* 0x000000010700780c */ /* 0x000fe20003f64270 */
[----:B------:R-:W-:Y:S01]  /*3810*/  ULDC.64 UR4, c[0x0][0x650] ;  /* 0x0001940000047ab9 */ /* 0x000fe20000000a00 */
[-C--:B------:R-:W-:Y:S01]  /*3820*/  FMUL R24, R24, R0.reuse ;  /* 0x0000000018187220 */ /* 0x080fe20000400000 */
[-C--:B------:R-:W-:Y:S01]  /*3830*/  FMUL R25, R25, R0.reuse ;  /* 0x0000000019197220 */ /* 0x080fe20000400000 */
[----:B------:R-:W-:Y:S01]  /*3840*/  ISETP.GT.AND P1, PT, R8, RZ, P3 ;  /* 0x000000ff0800720c */ /* 0x000fe20001f24270 */
[-C--:B------:R-:W-:Y:S01]  /*3850*/  FMUL R26, R26, R0.reuse ;  /* 0x000000001a1a7220 */ /* 0x080fe20000400000 */
[----:B------:R-:W-:Y:S01]  /*3860*/  LEA R2, P4, R10, UR4, 0x1 ;  /* 0x000000040a027c11 */ /* 0x000fe2000f8808ff */
[----:B------:R-:W-:Y:S01]  /*3870*/  FMUL R27, R27, R0 ;  /* 0x000000001b1b7220 */ /* 0x000fe20000400000 */
[----:B------:R-:W-:Y:S01]  /*3880*/  F2FP.BF16.F32.PACK_AB R24, RZ, R24 ;  /* 0x00000018ff18723e */ /* 0x000fe200000010ff */
[-C--:B------:R-:W-:Y:S01]  /*3890*/  FMUL R28, R28, R0.reuse ;  /* 0x000000001c1c7220 */ /* 0x080fe20000400000 */
[----:B------:R-:W-:Y:S01]  /*38a0*/  LEA.HI.X R3, R10, UR5, R59, 0x1, P4 ;  /* 0x000000050a037c11 */ /* 0x000fe2000a0f0c3b */
[-C--:B------:R-:W-:Y:S01]  /*38b0*/  FMUL R29, R29, R0.reuse ;  /* 0x000000001d1d7220 */ /* 0x080fe20000400000 */
[----:B------:R-:W-:Y:S01]  /*38c0*/  F2FP.BF16.F32.PACK_AB R25, RZ, R25 ;  /* 0x00000019ff19723e */ /* 0x000fe200000010ff */
[-C--:B------:R-:W-:Y:S01]  /*38d0*/  FMUL R30, R30, R0.reuse ;  /* 0x000000001e1e7220 */ /* 0x080fe20000400000 */
[----:B------:R-:W-:Y:S01]  /*38e0*/  ISETP.GT.AND P3, PT, R8, 0x8, P3 ;  /* 0x000000080800780c */ /* 0x000fe20001f64270 */
[----:B------:R-:W-:Y:S01]  /*38f0*/  @P2 STG.E.U16 desc[UR12][R2.64], R24 ;  /* 0x0000001802002986 */ /* 0x000fe2000c10150c */
[----:B------:R-:W-:Y:S01]  /*3900*/  SHF.L.U64.HI R9, R60, 0x1, R9 ;  /* 0x000000013c097819 */ /* 0x000fe20000010209 */
[-C--:B------:R-:W-:Y:S01]  /*3910*/  FMUL R31, R31, R0.reuse ;  /* 0x000000001f1f7220 */ /* 0x080fe20000400000 */
[----:B------:R-:W-:Y:S01]  /*3920*/  ISETP.GT.AND P2, PT, R8, 0x8, P0 ;  /* 0x000000080800780c */ /* 0x000fe20000744270 */
[----:B------:R-:W-:Y:S01]  /*3930*/  @P1 STG.E.U16 desc[UR12][R2.64+0x2], R25 ;  /* 0x0000021902001986 */ /* 0x000fe2000c10150c */
[----:B------:R-:W-:Y:S01]  /*3940*/  ISETP.GT.AND P1, PT, R7, 0x8, PT ;  /* 0x000000080700780c */ /* 0x000fe20003f24270 */
[----:B------:R-:W-:Y:S01]  /*3950*/  FMUL R32, R32, R0 ;  /* 0x0000000020207220 */ /* 0x000fe20000400000 */
[----:B------:R-:W-:Y:S01]  /*3960*/  LEA R60, P5, R60, R2, 0x1 ;  /* 0x000000023c3c7211 */ /* 0x000fe200078a08ff */
[-C--:B------:R-:W-:Y:S01]  /*3970*/  FMUL R33, R33, R0.reuse ;  /* 0x0000000021217220 */ /* 0x080fe20000400000 */
[----:B------:R-:W-:Y:S01]  /*3980*/  ISETP.GT.AND P4, PT, R8, RZ, P1 ;  /* 0x000000ff0800720c */ /* 0x000fe20000f84270 */
[----:B------:R-:W-:Y:S01]  /*3990*/  FMUL R34, R34, R0 ;  /* 0x0000000022227220 */ /* 0x000fe20000400000 */
[----:B------:R-:W-:Y:S01]  /*39a0*/  ISETP.GT.AND P0, PT, R7, 0x9, PT ;  /* 0x000000090700780c */ /* 0x000fe20003f04270 */
[----:B------:R-:W-:Y:S01]  /*39b0*/  IMAD.X R61, R9, 0x1, R3, P5 ;  /* 0x00000001093d7824 */ /* 0x000fe200028e0603 */
[C---:B------:R-:W-:Y:S01]  /*39c0*/  ISETP.GT.AND P1, PT, R8.reuse, 0x8, P1 ;  /* 0x000000080800780c */ /* 0x040fe20000f24270 */
[--C-:B------:R-:W-:Y:S01]  /*39d0*/  @P3 IMAD.MOV.U32 R4, RZ, RZ, R60.reuse ;  /* 0x000000ffff043224 */ /* 0x100fe200078e003c */
[----:B------:R-:W-:Y:S01]  /*39e0*/  ISETP.GT.AND P5, PT, R8, RZ, P0 ;  /* 0x000000ff0800720c */ /* 0x000fe200007a4270 */
[--C-:B------:R-:W-:Y:S01]  /*39f0*/  @P3 IMAD.MOV.U32 R5, RZ, RZ, R61.reuse ;  /* 0x000000ffff053224 */ /* 0x100fe200078e003d */
[----:B------:R-:W-:Y:S01]  /*3a00*/  F2FP.BF16.F32.PACK_AB R26, RZ, R26 ;  /* 0x0000001aff1a723e */ /* 0x000fe200000010ff */
[-C--:B------:R-:W-:Y:S01]  /*3a10*/  FMUL R35, R35, R0.reuse ;  /* 0x0000000023237220 */ /* 0x080fe20000400000 */
[----:B------:R-:W-:Y:S01]  /*3a20*/  F2FP.BF16.F32.PACK_AB R27, RZ, R27 ;  /* 0x0000001bff1b723e */ /* 0x000fe200000010ff */
[----:B------:R-:W-:Y:S01]  /*3a30*/  FMUL R36, R36, R0 ;  /* 0x0000000024247220 */ /* 0x000fe20000400000 */
[----:B------:R-:W-:Y:S01]  /*3a40*/  F2FP.BF16.F32.PACK_AB R28, RZ, R28 ;  /* 0x0000001cff1c723e */ /* 0x000fe200000010ff */
[----:B------:R-:W-:Y:S01]  /*3a50*/  @P2 STG.E.U16 desc[UR12][R60.64], R26 ;  /* 0x0000001a3c002986 */ /* 0x000fe2000c10150c */
[----:B------:R-:W-:Y:S01]  /*3a60*/  F2FP.BF16.F32.PACK_AB R29, RZ, R29 ;  /* 0x0000001dff1d723e */ /* 0x000fe200000010ff */
[----:B------:R-:W-:Y:S01]  /*3a70*/  FMUL R37, R37, R0 ;  /* 0x0000000025257220 */ /* 0x000fe20000400000 */
[----:B------:R-:W-:Y:S01]  /*3a80*/  F2FP.BF16.F32.PACK_AB R30, RZ, R30 ;  /* 0x0000001eff1e723e */ /* 0x000fe200000010ff */
[----:B------:R0:W-:Y:S01]  /*3a90*/  @P3 STG.E.U16 desc[UR12][R4.64+0x2], R27 ;  /* 0x0000021b04003986 */ /* 0x0001e2000c10150c */
[----:B------:R-:W-:Y:S01]  /*3aa0*/  ISETP.GT.AND P2, PT, R8, 0x8, P0 ;  /* 0x000000080800780c */ /* 0x000fe20000744270 */
[-C--:B------:R-:W-:Y:S01]  /*3ab0*/  FMUL R38, R38, R0.reuse ;  /* 0x0000000026267220 */ /* 0x080fe20000400000 */
[C---:B------:R-:W-:Y:S01]  /*3ac0*/  ISETP.GT.AND P3, PT, R7.reuse, 0x10, PT ;  /* 0x000000100700780c */ /* 0x040fe20003f64270 */
[----:B------:R-:W-:Y:S01]  /*3ad0*/  @P4 STG.E.U16 desc[UR12][R2.64+0x10], R28 ;  /* 0x0000101c02004986 */ /* 0x000fe2000c10150c */
[----:B------:R-:W-:Y:S01]  /*3ae0*/  ISETP.GT.AND P0, PT, R7, 0x11, PT ;  /* 0x000000110700780c */ /* 0x000fe20003f04270 */
[-C--:B------:R-:W-:Y:S01]  /*3af0*/  FMUL R39, R39, R0.reuse ;  /* 0x0000000027277220 */ /* 0x080fe20000400000 */
[C---:B------:R-:W-:Y:S01]  /*3b00*/  ISETP.GT.AND P4, PT, R8.reuse, RZ, P3 ;  /* 0x000000ff0800720c */ /* 0x040fe20001f84270 */
[----:B------:R-:W-:Y:S01]  /*3b10*/  @P5 STG.E.U16 desc[UR12][R2.64+0x12], R29 ;  /* 0x0000121d02005986 */ /* 0x000fe2000c10150c */
[----:B------:R-:W-:Y:S01]  /*3b20*/  ISETP.GT.AND P5, PT, R8, RZ, P0 ;  /* 0x000000ff0800720c */ /* 0x000fe200007a4270 */
[----:B------:R-:W-:Y:S01]  /*3b30*/  FMUL R40, R40, R0 ;  /* 0x0000000028287220 */ /* 0x000fe20000400000 */
[----:B------:R-:W-:Y:S01]  /*3b40*/  F2FP.BF16.F32.PACK_AB R31, RZ, R31 ;  /* 0x0000001fff1f723e */ /* 0x000fe200000010ff */
[--C-:B0-----:R-:W-:Y:S01]  /*3b50*/  @P1 IMAD.MOV.U32 R4, RZ, RZ, R60.reuse ;  /* 0x000000ffff041224 */ /* 0x101fe200078e003c */
[----:B------:R-:W-:Y:S01]  /*3b60*/  ISETP.GT.AND P0, PT, R8, 0x8, P0 ;  /* 0x000000080800780c */ /* 0x000fe20000704270 */
[--C-:B------:R-:W-:Y:S01]  /*3b70*/  @P1 IMAD.MOV.U32 R5, RZ, RZ, R61.reuse ;  /* 0x000000ffff051224 */ /* 0x100fe200078e003d */
[----:B------:R-:W-:Y:S01]  /*3b80*/  F2FP.BF16.F32.PACK_AB R32, RZ, R32 ;  /* 0x00000020ff20723e */ /* 0x000fe200000010ff */
[-C--:B------:R-:W-:Y:S01]  /*3b90*/  FMUL R41, R41, R0.reuse ;  /* 0x0000000029297220 */ /* 0x080fe20000400000 */
[----:B------:R-:W-:Y:S01]  /*3ba0*/  F2FP.BF16.F32.PACK_AB R33, RZ, R33 ;  /* 0x00000021ff21723e */ /* 0x000fe200000010ff */
[-C--:B------:R-:W-:Y:S01]  /*3bb0*/  FMUL R42, R42, R0.reuse ;  /* 0x000000002a2a7220 */ /* 0x080fe20000400000 */
[----:B------:R0:W-:Y:S01]  /*3bc0*/  @P1 STG.E.U16 desc[UR12][R4.64+0x10], R30 ;  /* 0x0000101e04001986 */ /* 0x0001e2000c10150c */
[----:B------:R-:W-:Y:S01]  /*3bd0*/  ISETP.GT.AND P1, PT, R8, 0x8, P3 ;  /* 0x000000080800780c */ /* 0x000fe20001f24270 */
[----:B------:R-:W-:Y:S01]  /*3be0*/  FMUL R43, R43, R0 ;  /* 0x000000002b2b7220 */ /* 0x000fe20000400000 */
[----:B------:R-:W-:Y:S01]  /*3bf0*/  F2FP.BF16.F32.PACK_AB R34, RZ, R34 ;  /* 0x00000022ff22723e */ /* 0x000fe200000010ff */
[-C--:B------:R-:W-:Y:S01]  /*3c00*/  FMUL R44, R44, R0.reuse ;  /* 0x000000002c2c7220 */ /* 0x080fe20000400000 */
[----:B------:R-:W-:Y:S01]  /*3c10*/  ISETP.GT.AND P3, PT, R7, 0x19, PT ;  /* 0x000000190700780c */ /* 0x000fe20003f64270 */
[-C--:B------:R-:W-:Y:S01]  /*3c20*/  FMUL R45, R45, R0.reuse ;  /* 0x000000002d2d7220 */ /* 0x080fe20000400000 */
[----:B------:R-:W-:Y:S01]  /*3c30*/  F2FP.BF16.F32.PACK_AB R35, RZ, R35 ;  /* 0x00000023ff23723e */ /* 0x000fe200000010ff */
[----:B------:R-:W-:Y:S01]  /*3c40*/  FMUL R46, R46, R0 ;  /* 0x000000002e2e7220 */ /* 0x000fe20000400000 */
[----:B------:R-:W-:Y:S01]  /*3c50*/  F2FP.BF16.F32.PACK_AB R36, RZ, R36 ;  /* 0x00000024ff24723e */ /* 0x000fe200000010ff */
[----:B------:R-:W-:Y:S01]  /*3c60*/  FMUL R47, R47, R0 ;  /* 0x000000002f2f7220 */ /* 0x000fe20000400000 */
[----:B------:R-:W-:Y:S01]  /*3c70*/  F2FP.BF16.F32.PACK_AB R37, RZ, R37 ;  /* 0x00000025ff25723e */ /* 0x000fe200000010ff */
[--C-:B0-----:R-:W-:Y:S01]  /*3c80*/  @P2 IMAD.MOV.U32 R4, RZ, RZ, R60.reuse ;  /* 0x000000ffff042224 */ /* 0x101fe200078e003c */
[----:B------:R-:W-:Y:S01]  /*3c90*/  F2FP.BF16.F32.PACK_AB R38, RZ, R38 ;  /* 0x00000026ff26723e */ /* 0x000fe200000010ff */
[--C-:B------:R-:W-:Y:S01]  /*3ca0*/  @P2 IMAD.MOV.U32 R5, RZ, RZ, R61.reuse ;  /* 0x000000ffff052224 */ /* 0x100fe200078e003d */
[----:B------:R-:W-:Y:S01]  /*3cb0*/  F2FP.BF16.F32.PACK_AB R39, RZ, R39 ;  /* 0x00000027ff27723e */ /* 0x000fe200000010ff */
[----:B------:R-:W-:Y:S01]  /*3cc0*/  FMUL R48, R48, R0 ;  /* 0x0000000030307220 */ /* 0x000fe20000400000 */
[----:B------:R-:W-:Y:S01]  /*3cd0*/  F2FP.BF16.F32.PACK_AB R40, RZ, R40 ;  /* 0x00000028ff28723e */ /* 0x000fe200000010ff */
[-C--:B------:R-:W-:Y:S01]  /*3ce0*/  FMUL R49, R49, R0.reuse ;  /* 0x0000000031317220 */ /* 0x080fe20000400000 */
[----:B------:R0:W-:Y:S01]  /*3cf0*/  @P2 STG.E.U16 desc[UR12][R4.64+0x12], R31 ;  /* 0x0000121f04002986 */ /* 0x0001e2000c10150c */
[----:B------:R-:W-:Y:S01]  /*3d00*/  ISETP.GT.AND P2, PT, R7, 0x18, PT ;  /* 0x000000180700780c */ /* 0x000fe20003f44270 */
[-C--:B------:R-:W-:Y:S01]  /*3d10*/  FMUL R50, R50, R0.reuse ;  /* 0x0000000032327220 */ /* 0x080fe20000400000 */
[----:B------:R-:W-:Y:S01]  /*3d20*/  F2FP.BF16.F32.PACK_AB R41, RZ, R41 ;  /* 0x00000029ff29723e */ /* 0x000fe200000010ff */
[----:B------:R-:W-:Y:S01]  /*3d30*/  @P4 STG.E.U16 desc[UR12][R2.64+0x20], R32 ;  /* 0x0000202002004986 */ /* 0x000fe2000c10150c */
[C---:B------:R-:W-:Y:S01]  /*3d40*/  ISETP.GT.AND P4, PT, R8.reuse, RZ, P2 ;  /* 0x000000ff0800720c */ /* 0x040fe20001784270 */
[----:B------:R-:W-:Y:S01]  /*3d50*/  FMUL R51, R51, R0 ;  /* 0x0000000033337220 */ /* 0x000fe20000400000 */
[----:B------:R-:W-:Y:S01]  /*3d60*/  F2FP.BF16.F32.PACK_AB R42, RZ, R42 ;  /* 0x0000002aff2a723e */ /* 0x000fe200000010ff */
[----:B------:R-:W-:Y:S01]  /*3d70*/  @P5 STG.E.U16 desc[UR12][R2.64+0x22], R33 ;  /* 0x0000222102005986 */ /* 0x000fe2000c10150c */
[----:B------:R-:W-:Y:S01]  /*3d80*/  ISETP.GT.AND P5, PT, R8, RZ, P3 ;  /* 0x000000ff0800720c */ /* 0x000fe20001fa4270 */
[----:B------:R-:W-:Y:S01]  /*3d90*/  FMUL R52, R52, R0 ;  /* 0x0000000034347220 */ /* 0x000fe20000400000 */
[----:B------:R-:W-:Y:S01]  /*3da0*/  F2FP.BF16.F32.PACK_AB R43, RZ, R43 ;  /* 0x0000002bff2b723e */ /* 0x000fe200000010ff */
[----:B0-----:R-:W-:Y:S01]  /*3db0*/  @P1 IMAD.MOV.U32 R4, RZ, RZ, R60 ;  /* 0x000000ffff041224 */ /* 0x001fe200078e003c */
[----:B------:R-:W-:Y:S01]  /*3dc0*/  F2FP.BF16.F32.PACK_AB R44, RZ, R44 ;  /* 0x0000002cff2c723e */ /* 0x000fe200000010ff */
[----:B------:R-:W-:Y:S01]  /*3dd0*/  @P1 IMAD.MOV.U32 R5, RZ, RZ, R61 ;  /* 0x000000ffff051224 */ /* 0x000fe200078e003d */
[----:B------:R-:W-:Y:S01]  /*3de0*/  F2FP.BF16.F32.PACK_AB R45, RZ, R45 ;  /* 0x0000002dff2d723e */ /* 0x000fe200000010ff */
[----:B------:R-:W-:Y:S01]  /*3df0*/  FMUL R53, R53, R0 ;  /* 0x0000000035357220 */ /* 0x000fe20000400000 */
[----:B------:R-:W-:Y:S01]  /*3e00*/  F2FP.BF16.F32.PACK_AB R46, RZ, R46 ;  /* 0x0000002eff2e723e */ /* 0x000fe200000010ff */
[-C--:B------:R-:W-:Y:S01]  /*3e10*/  FMUL R54, R54, R0.reuse ;  /* 0x0000000036367220 */ /* 0x080fe20000400000 */
[----:B------:R0:W-:Y:S01]  /*3e20*/  @P1 STG.E.U16 desc[UR12][R4.64+0x20], R34 ;  /* 0x0000202204001986 */ /* 0x0001e2000c10150c */
[C---:B------:R-:W-:Y:S01]  /*3e30*/  ISETP.GT.AND P1, PT, R8.reuse, 0x8, P2 ;  /* 0x000000080800780c */ /* 0x040fe20001724270 */
[----:B------:R-:W-:Y:S01]  /*3e40*/  FMUL R0, R55, R0 ;  /* 0x0000000037007220 */ /* 0x000fe20000400000 */
[----:B------:R-:W-:-:S02]  /*3e50*/  ISETP.GT.AND P2, PT, R8, 0x8, P3 ;  /* 0x000000080800780c */ /* 0x000fc40001f44270 */
[----:B------:R-:W-:Y:S02]  /*3e60*/  ISETP.GT.AND P3, PT, R7, 0x20, PT ;  /* 0x000000200700780c */ /* 0x000fe40003f64270 */
[----:B------:R-:W-:Y:S02]  /*3e70*/  F2FP.BF16.F32.PACK_AB R47, RZ, R47 ;  /* 0x0000002fff2f723e */ /* 0x000fe400000010ff */
[----:B------:R-:W-:Y:S02]  /*3e80*/  F2FP.BF16.F32.PACK_AB R48, RZ, R48 ;  /* 0x00000030ff30723e */ /* 0x000fe400000010ff */
[----:B------:R-:W-:Y:S01]  /*3e90*/  F2FP.BF16.F32.PACK_AB R49, RZ, R49 ;  /* 0x00000031ff31723e */ /* 0x000fe200000010ff */
[----:B0-----:R-:W-:Y:S01]  /*3ea0*/  @P0 IMAD.MOV.U32 R4, RZ, RZ, R60 ;  /* 0x000000ffff040224 */ /* 0x001fe200078e003c */
[----:B------:R-:W-:Y:S01]  /*3eb0*/  F2FP.BF16.F32.PACK_AB R50, RZ, R50 ;  /* 0x00000032ff32723e */ /* 0x000fe200000010ff */
[----:B------:R-:W-:Y:S01]  /*3ec0*/  @P0 IMAD.MOV.U32 R5, RZ, RZ, R61 ;  /* 0x000000ffff050224 */ /* 0x000fe200078e003d */
[----:B------:R-:W-:-:S02]  /*3ed0*/  F2FP.BF16.F32.PACK_AB R51, RZ, R51 ;  /* 0x00000033ff33723e */ /* 0x000fc400000010ff */
[----:B------:R-:W-:Y:S02]  /*3ee0*/  F2FP.BF16.F32.PACK_AB R52, RZ, R52 ;  /* 0x00000034ff34723e */ /* 0x000fe400000010ff */
[----:B------:R0:W-:Y:S01]  /*3ef0*/  @P0 STG.E.U16 desc[UR12][R4.64+0x22], R35 ;  /* 0x0000222304000986 */ /* 0x0001e2000c10150c */
[----:B------:R-:W-:Y:S02]  /*3f00*/  ISETP.GT.AND P0, PT, R7, 0x21, PT ;  /* 0x000000210700780c */ /* 0x000fe40003f04270 */
[----:B------:R-:W-:Y:S01]  /*3f10*/  F2FP.BF16.F32.PACK_AB R53, RZ, R53 ;  /* 0x00000035ff35723e */ /* 0x000fe200000010ff */
[----:B------:R-:W-:Y:S01]  /*3f20*/  @P4 STG.E.U16 desc[UR12][R2.64+0x30], R36 ;  /* 0x0000302402004986 */ /* 0x000fe2000c10150c */
[C---:B------:R-:W-:Y:S02]  /*3f30*/  ISETP.GT.AND P4, PT, R8.reuse, RZ, P3 ;  /* 0x000000ff0800720c */ /* 0x040fe40001f84270 */
[----:B------:R-:W-:Y:S01]  /*3f40*/  F2FP.BF16.F32.PACK_AB R54, RZ, R54 ;  /* 0x00000036ff36723e */ /* 0x000fe200000010ff */
[----:B------:R-:W-:Y:S01]  /*3f50*/  @P5 STG.E.U16 desc[UR12][R2.64+0x32], R37 ;  /* 0x0000322502005986 */ /* 0x000fe2000c10150c */
[----:B------:R-:W-:-:S02]  /*3f60*/  ISETP.GT.AND P5, PT, R8, RZ, P0 ;  /* 0x000000ff0800720c */ /* 0x000fc400007a4270 */
[----:B------:R-:W-:Y:S01]  /*3f70*/  ISETP.GT.AND P0, PT, R8, 0x8, P0 ;  /* 0x000000080800780c */ /* 0x000fe20000704270 */
[----:B0-----:R-:W-:Y:S02]  /*3f80*/  @P1 IMAD.MOV.U32 R4, RZ, RZ, R60 ;  /* 0x000000ffff041224 */ /* 0x001fe400078e003c */
[----:B------:R-:W-:-:S05]  /*3f90*/  @P1 IMAD.MOV.U32 R5, RZ, RZ, R61 ;  /* 0x000000ffff051224 */ /* 0x000fca00078e003d */
[----:B------:R0:W-:Y:S01]  /*3fa0*/  @P1 STG.E.U16 desc[UR12][R4.64+0x30], R38 ;  /* 0x0000302604001986 */ /* 0x0001e2000c10150c */
[----:B------:R-:W-:Y:S02]  /*3fb0*/  ISETP.GT.AND P1, PT, R8, 0x8, P3 ;  /* 0x000000080800780c */ /* 0x000fe40001f24270 */
[----:B------:R-:W-:Y:S01]  /*3fc0*/  ISETP.GT.AND P3, PT, R7, 0x30, PT ;  /* 0x000000300700780c */ /* 0x000fe20003f64270 */
[----:B0-----:R-:W-:Y:S02]  /*3fd0*/  @P2 IMAD.MOV.U32 R4, RZ, RZ, R60 ;  /* 0x000000ffff042224 */ /* 0x001fe400078e003c */
[----:B------:R-:W-:-:S05]  /*3fe0*/  @P2 IMAD.MOV.U32 R5, RZ, RZ, R61 ;  /* 0x000000ffff052224 */ /* 0x000fca00078e003d */
[----:B------:R0:W-:Y:S04]  /*3ff0*/  @P2 STG.E.U16 desc[UR12][R4.64+0x32], R39 ;  /* 0x0000322704002986 */ /* 0x0001e8000c10150c */
[----:B------:R-:W-:Y:S01]  /*4000*/  @P4 STG.E.U16 desc[UR12][R2.64+0x40], R40 ;  /* 0x0000402802004986 */ /* 0x000fe2000c10150c */
[----:B------:R-:W-:-:S03]  /*4010*/  ISETP.GT.AND P4, PT, R7, 0x28, PT ;  /* 0x000000280700780c */ /* 0x000fc60003f84270 */
[----:B------:R-:W-:Y:S01]  /*4020*/  @P5 STG.E.U16 desc[UR12][R2.64+0x42], R41 ;  /* 0x0000422902005986 */ /* 0x000fe2000c10150c */
[----:B------:R-:W-:Y:S02]  /*4030*/  ISETP.GT.AND P5, PT, R7, 0x29, PT ;  /* 0x000000290700780c */ /* 0x000fe40003fa4270 */
[C---:B------:R-:W-:Y:S01]  /*4040*/  ISETP.GT.AND P2, PT, R8.reuse, RZ, P4 ;  /* 0x000000ff0800720c */ /* 0x040fe20002744270 */
[----:B0-----:R-:W-:Y:S01]  /*4050*/  @P1 IMAD.MOV.U32 R4, RZ, RZ, R60 ;  /* 0x000000ffff041224 */ /* 0x001fe200078e003c */
[C---:B------:R-:W-:Y:S01]  /*4060*/  ISETP.GT.AND P6, PT, R8.reuse, RZ, P5 ;  /* 0x000000ff0800720c */ /* 0x040fe20002fc4270 */
[----:B------:R-:W-:Y:S01]  /*4070*/  @P1 IMAD.MOV.U32 R5, RZ, RZ, R61 ;  /* 0x000000ffff051224 */ /* 0x000fe200078e003d */
[----:B------:R-:W-:-:S04]  /*4080*/  ISETP.GT.AND P4, PT, R8, 0x8, P4 ;  /* 0x000000080800780c */ /* 0x000fc80002784270 */
[----:B------:R0:W-:Y:S01]  /*4090*/  @P1 STG.E.U16 desc[UR12][R4.64+0x40], R42 ;  /* 0x0000402a04001986 */ /* 0x0001e2000c10150c */
[----:B------:R-:W-:Y:S01]  /*40a0*/  ISETP.GT.AND P1, PT, R7, 0x38, PT ;  /* 0x000000380700780c */ /* 0x000fe20003f24270 */
[----:B0-----:R-:W-:Y:S02]  /*40b0*/  @P0 IMAD.MOV.U32 R4, RZ, RZ, R60 ;  /* 0x000000ffff040224 */ /* 0x001fe400078e003c */
[----:B------:R-:W-:-:S05]  /*40c0*/  @P0 IMAD.MOV.U32 R5, RZ, RZ, R61 ;  /* 0x000000ffff050224 */ /* 0x000fca00078e003d */
[----:B------:R0:W-:Y:S01]  /*40d0*/  @P0 STG.E.U16 desc[UR12][R4.64+0x42], R43 ;  /* 0x0000422b04000986 */ /* 0x0001e2000c10150c */
[----:B------:R-:W-:-:S03]  /*40e0*/  ISETP.GT.AND P0, PT, R7, 0x39, PT ;  /* 0x000000390700780c */ /* 0x000fc60003f04270 */
[----:B------:R-:W-:Y:S01]  /*40f0*/  @P2 STG.E.U16 desc[UR12][R2.64+0x50], R44 ;  /* 0x0000502c02002986 */ /* 0x000fe2000c10150c */
[----:B------:R-:W-:-:S03]  /*4100*/  ISETP.GT.AND P2, PT, R7, 0x31, PT ;  /* 0x000000310700780c */ /* 0x000fc60003f44270 */
[----:B------:R-:W-:Y:S01]  /*4110*/  @P6 STG.E.U16 desc[UR12][R2.64+0x52], R45 ;  /* 0x0000522d02006986 */ /* 0x000fe2000c10150c */
[C---:B------:R-:W-:Y:S02]  /*4120*/  ISETP.GT.AND P6, PT, R8.reuse, 0x8, P5 ;  /* 0x000000080800780c */ /* 0x040fe40002fc4270 */
[C---:B------:R-:W-:Y:S01]  /*4130*/  ISETP.GT.AND P5, PT, R8.reuse, RZ, P3 ;  /* 0x000000ff0800720c */ /* 0x040fe20001fa4270 */
[----:B0-----:R-:W-:Y:S01]  /*4140*/  @P4 IMAD.MOV.U32 R4, RZ, RZ, R60 ;  /* 0x000000ffff044224 */ /* 0x001fe200078e003c */
[----:B------:R-:W-:Y:S01]  /*4150*/  ISETP.GT.AND P3, PT, R8, 0x8, P3 ;  /* 0x000000080800780c */ /* 0x000fe20001f64270 */
[----:B------:R-:W-:-:S05]  /*4160*/  @P4 IMAD.MOV.U32 R5, RZ, RZ, R61 ;  /* 0x000000ffff054224 */ /* 0x000fca00078e003d */
[----:B------:R0:W-:Y:S01]  /*4170*/  @P4 STG.E.U16 desc[UR12][R4.64+0x50], R46 ;  /* 0x0000502e04004986 */ /* 0x0001e2000c10150c */
[C---:B------:R-:W-:Y:S02]  /*4180*/  ISETP.GT.AND P4, PT, R8.reuse, RZ, P2 ;  /* 0x000000ff0800720c */ /* 0x040fe40001784270 */
[----:B------:R-:W-:Y:S01]  /*4190*/  ISETP.GT.AND P2, PT, R8, 0x8, P2 ;  /* 0x000000080800780c */ /* 0x000fe20001744270 */
[----:B0-----:R-:W-:Y:S02]  /*41a0*/  @P6 IMAD.MOV.U32 R4, RZ, RZ, R60 ;  /* 0x000000ffff046224 */ /* 0x001fe400078e003c */
[----:B------:R-:W-:-:S05]  /*41b0*/  @P6 IMAD.MOV.U32 R5, RZ, RZ, R61 ;  /* 0x000000ffff056224 */ /* 0x000fca00078e003d */
[----:B------:R0:W-:Y:S01]  /*41c0*/  @P6 STG.E.U16 desc[UR12][R4.64+0x52], R47 ;  /* 0x0000522f04006986 */ /* 0x0001e2000c10150c */
[C---:B------:R-:W-:Y:S02]  /*41d0*/  ISETP.GT.AND P6, PT, R8.reuse, RZ, P0 ;  /* 0x000000ff0800720c */ /* 0x040fe400007c4270 */
[C---:B------:R-:W-:Y:S01]  /*41e0*/  ISETP.GT.AND P0, PT, R8.reuse, 0x8, P0 ;  /* 0x000000080800780c */ /* 0x040fe20000704270 */
[----:B------:R-:W-:Y:S01]  /*41f0*/  @P5 STG.E.U16 desc[UR12][R2.64+0x60], R48 ;  /* 0x0000603002005986 */ /* 0x000fe2000c10150c */
[C---:B------:R-:W-:Y:S02]  /*4200*/  ISETP.GT.AND P5, PT, R8.reuse, RZ, P1 ;  /* 0x000000ff0800720c */ /* 0x040fe40000fa4270 */
[----:B------:R-:W-:Y:S01]  /*4210*/  ISETP.GT.AND P1, PT, R8, 0x8, P1 ;  /* 0x000000080800780c */ /* 0x000fe20000f24270 */
[----:B------:R-:W-:Y:S01]  /*4220*/  @P4 STG.E.U16 desc[UR12][R2.64+0x62], R49 ;  /* 0x0000623102004986 */ /* 0x000fe2000c10150c */
[----:B0-----:R-:W-:Y:S02]  /*4230*/  @P3 IMAD.MOV.U32 R4, RZ, RZ, R60 ;  /* 0x000000ffff043224 */ /* 0x001fe400078e003c */
[----:B------:R-:W-:-:S05]  /*4240*/  @P3 IMAD.MOV.U32 R5, RZ, RZ, R61 ;  /* 0x000000ffff053224 */ /* 0x000fca00078e003d */
[----:B------:R0:W-:Y:S02]  /*4250*/  @P3 STG.E.U16 desc[UR12][R4.64+0x60], R50 ;  /* 0x0000603204003986 */ /* 0x0001e4000c10150c */
[----:B0-----:R-:W-:Y:S02]  /*4260*/  @P2 IMAD.MOV.U32 R4, RZ, RZ, R60 ;  /* 0x000000ffff042224 */ /* 0x001fe400078e003c */
[----:B------:R-:W-:-:S05]  /*4270*/  @P2 IMAD.MOV.U32 R5, RZ, RZ, R61 ;  /* 0x000000ffff052224 */ /* 0x000fca00078e003d */
[----:B------:R-:W-:Y:S04]  /*4280*/  @P2 STG.E.U16 desc[UR12][R4.64+0x62], R51 ;  /* 0x0000623304002986 */ /* 0x000fe8000c10150c */
[----:B------:R-:W-:Y:S04]  /*4290*/  @P5 STG.E.U16 desc[UR12][R2.64+0x70], R52 ;  /* 0x0000703402005986 */ /* 0x000fe8000c10150c */
[----:B------:R0:W-:Y:S02]  /*42a0*/  @P6 STG.E.U16 desc[UR12][R2.64+0x72], R53 ;  /* 0x0000723502006986 */ /* 0x0001e4000c10150c */
[----:B0-----:R-:W-:-:S02]  /*42b0*/  @P1 IMAD.MOV.U32 R2, RZ, RZ, R60 ;  /* 0x000000ffff021224 */ /* 0x001fc400078e003c */
[----:B------:R-:W-:-:S05]  /*42c0*/  @P1 IMAD.MOV.U32 R3, RZ, RZ, R61 ;  /* 0x000000ffff031224 */ /* 0x000fca00078e003d */
[----:B------:R0:W-:Y:S01]  /*42d0*/  @P1 STG.E.U16 desc[UR12][R2.64+0x70], R54 ;  /* 0x0000703602001986 */ /* 0x0001e2000c10150c */
[----:B------:R-:W-:Y:S05]  /*42e0*/  @!P0 EXIT ;  /* 0x000000000000894d */ /* 0x000fea0003800000 */
[----:B------:R-:W-:-:S05]  /*42f0*/  F2FP.BF16.F32.PACK_AB R0, RZ, R0 ;  /* 0x00000000ff00723e */ /* 0x000fca00000010ff */
[----:B------:R-:W-:Y:S01]  /*4300*/  STG.E.U16 desc[UR12][R60.64+0x72], R0 ;  /* 0x000072003c007986 */ /* 0x000fe2000c10150c */
[----:B------:R-:W-:Y:S05]  /*4310*/  EXIT ;  /* 0x000000000000794d */ /* 0x000fea0003800000 */
.L_x_10:
[----:B------:R-:W-:-:S13]  /*4320*/  ISETP.NE.AND P0, PT, R9, RZ, PT ;  /* 0x000000ff0900720c */ /* 0x000fda0003f05270 */
[----:B------:R-:W-:Y:S05]  /*4330*/  @P0 EXIT ;  /* 0x000000000000094d */ /* 0x000fea0003800000 */
[----:B------:R-:W-:-:S13]  /*4340*/  ELECT P0, URZ, PT ;  /* 0x00000000003f782f */ /* 0x000fda0003800000 */
[----:B------:R-:W-:Y:S05]  /*4350*/  @!P0 BRA `(.L_x_83) ;  /* 0x0000000400b48947 */ /* 0x000fea0003800000 */
[----:B------:R-:W-:Y:S02]  /*4360*/  ISETP.GE.AND P0, PT, R16, 0x1, PT ;  /* 0x000000011000780c */ /* 0x000fe40003f06270 */
[----:B-----5:R-:W-:-:S04]  /*4370*/  SHF.R.S32.HI R0, RZ, 0x1f, R7 ;  /* 0x0000001fff007819 */ /* 0x020fc80000011407 */
[----:B0-----:R-:W-:-:S07]  /*4380*/  LEA.HI R2, R0, R7, RZ, 0x7 ;  /* 0x0000000700027211 */ /* 0x001fce00078f38ff */
[----:B------:R-:W-:Y:S05]  /*4390*/  @!P0 BRA `(.L_x_83) ;  /* 0x0000000400a48947 */ /* 0x000fea0003800000 */
[----:B------:R-:W0:Y:S01]  /*43a0*/  S2R R11, SR_CTAID.X ;  /* 0x00000000000b7919 */ /* 0x000e220000002500 */
[----:B------:R-:W1:Y:S01]  /*43b0*/  LDC.64 R8, c[0x0][0x4f8] ;  /* 0x00013e00ff087b82 */ /* 0x000e620000000a00 */
[----:B------:R-:W-:Y:S01]  /*43c0*/  LOP3.LUT R2, R2, 0xffffff80, RZ, 0xc0, !PT ;  /* 0xffffff8002027812 */ /* 0x000fe200078ec0ff */
[----:B------:R-:W-:Y:S01]  /*43d0*/  ULDC.64 UR4, c[0x0][0x4c0] ;  /* 0x0001300000047ab9 */ /* 0x000fe20000000a00 */
[C---:B------:R-:W-:Y:S01]  /*43e0*/  LOP3.LUT P0, RZ, R7.reuse, 0x1f, RZ, 0xc0, !PT ;  /* 0x0000001f07ff7812 */ /* 0x040fe2000780c0ff */
[----:B------:R-:W-:Y:S01]  /*43f0*/  VIADD R15, R10, 0x1 ;  /* 0x000000010a0f7836 */ /* 0x000fe20000000000 */
[----:B------:R-:W-:Y:S01]  /*4400*/  LOP3.LUT R13, R4, 0x2, RZ, 0xfc, !PT ;  /* 0x00000002040d7812 */ /* 0x000fe200078efcff */
[----:B------:R-:W-:Y:S02]  /*4410*/  IMAD.IADD R2, R7, 0x1, -R2 ;  /* 0x0000000107027824 */ /* 0x000fe400078e0a02 */
[----:B------:R-:W2:Y:S01]  /*4420*/  LDC R0, c[0x0][0x500] ;  /* 0x00014000ff007b82 */ /* 0x000ea20000000800 */
[----:B------:R-:W-:-:S02]  /*4430*/  IMAD.MOV.U32 R14, RZ, RZ, RZ ;  /* 0x000000ffff0e7224 */ /* 0x000fc400078e00ff */
[C---:B------:R-:W-:Y:S02]  /*4440*/  ISETP.NE.AND P2, PT, R2.reuse, RZ, PT ;  /* 0x000000ff0200720c */ /* 0x040fe40003f45270 */
[----:B------:R-:W-:Y:S01]  /*4450*/  ISETP.NE.OR P0, PT, R2, RZ, !P0 ;  /* 0x000000ff0200720c */ /* 0x000fe20004705670 */
[----:B------:R-:W-:Y:S02]  /*4460*/  IMAD.MOV.U32 R2, RZ, RZ, RZ ;  /* 0x000000ffff027224 */ /* 0x000fe400078e00ff */
[----:B-1----:R-:W-:Y:S01]  /*4470*/  IMAD R8, R5, UR4, R8 ;  /* 0x0000000405087c24 */ /* 0x002fe2000f8e0208 */
[----:B------:R-:W-:Y:S01]  /*4480*/  ULDC UR4, c[0x0][0x4c8] ;  /* 0x0001320000047ab9 */ /* 0x000fe20000000800 */
[----:B------:R-:W-:Y:S02]  /*4490*/  IMAD R9, R22, UR5, R9 ;  /* 0x0000000516097c24 */ /* 0x000fe4000f8e0209 */
[----:B------:R-:W-:Y:S02]  /*44a0*/  IMAD.SHL.U32 R5, R6, 0x40, RZ ;  /* 0x0000004006057824 */ /* 0x000fe400078e00ff */
[----:B0-----:R-:W-:-:S02]  /*44b0*/  IMAD.SHL.U32 R11, R11, 0x40, RZ ;  /* 0x000000400b0b7824 */ /* 0x001fc400078e00ff */
[----:B--2---:R-:W-:Y:S02]  /*44c0*/  IMAD R12, R3, UR4, R0 ;  /* 0x00000004030c7c24 */ /* 0x004fe4000f8e0200 */
[----:B------:R-:W-:-:S07]  /*44d0*/  IMAD.MOV.U32 R0, RZ, RZ, 0x1 ;  /* 0x00000001ff007424 */ /* 0x000fce00078e00ff */
.L_x_87:
[----:B------:R-:W0:Y:S01]  /*44e0*/  S2R R6, SR_CgaCtaId ;  /* 0x0000000000067919 */ /* 0x000e220000008800 */
[----:B------:R-:W-:-:S04]  /*44f0*/  MOV R3, 0x400 ;  /* 0x0000040000037802 */ /* 0x000fc80000000f00 */
[----:B0-----:R-:W-:Y:S02]  /*4500*/  LEA R7, R6, R3, 0x18 ;  /* 0x0000000306077211 */ /* 0x001fe400078ec0ff */
[----:B------:R-:W-:-:S03]  /*4510*/  SHF.L.U32 R3, R0, 0x1f, RZ ;  /* 0x0000001f00037819 */ /* 0x000fc600000006ff */
[----:B------:R-:W-:-:S07]  /*4520*/  IMAD R6, R2, 0x8, R7 ;  /* 0x0000000802067824 */ /* 0x000fce00078e0207 */
.L_x_84:
[----:B0-----:R0:W1:Y:S02]  /*4530*/  SYNCS.PHASECHK.TRANS64.TRYWAIT P1, [R6+URZ+0x380e0], R3 ;  /* 0x0380e003060075a7 */ /* 0x001064000802017f */
[----:B-1----:R-:W-:Y:S05]  /*4540*/  @!P1 NANOSLEEP.SYNCS 0x989680 ;  /* 0x009896800000995d */ /* 0x002fea0003900000 */
[----:B------:R-:W1:Y:S02]  /*4550*/  @!P1 SYNCS.PHASECHK.TRANS64 P1, [R6+URZ+0x380e0], R3 ;  /* 0x0380e003060095a7 */ /* 0x000e64000802007f */
[----:B-1----:R-:W-:Y:S05]  /*4560*/  @!P1 BRA `(.L_x_84) ;  /* 0xfffffffc00f09947 */ /* 0x002fea000383ffff */
[----:B0-----:R-:W0:Y:S02]  /*4570*/  @!P2 LDC R3, c[0x0][0x580] ;  /* 0x00016000ff03ab82 */ /* 0x001e240000000800 */
[----:B0-----:R0:W-:Y:S02]  /*4580*/  @!P2 SYNCS.ARRIVE.TRANS64 RZ, [R6+URZ+0x38000], R3 ;  /* 0x0380000306ffa9a7 */ /* 0x0011e4000800003f */
[----:B0-----:R-:W-:-:S04]  /*4590*/  PRMT R3, R13, 0x9910, RZ ;  /* 0x000099100d037816 */ /* 0x001fc800000000ff */
[----:B------:R-:W-:-:S13]  /*45a0*/  ISETP.NE.AND P1, PT, R3, 0x2, PT ;  /* 0x000000020300780c */ /* 0x000fda0003f25270 */
[----:B------:R-:W-:Y:S05]  /*45b0*/  @P1 BRA `(.L_x_85) ;  /* 0x0000000000041947 */ /* 0x000fea0003800000 */
[----:B------:R-:W-:Y:S01]  /*45c0*/  BPT.TRAP 0x1 ;  /* 0x000000040000795c */ /* 0x000fe20000300000 */
.L_x_85:
[----:B------:R-:W-:Y:S05]  /*45d0*/  @P0 BRA `(.L_x_86) ;  /* 0x0000000000040947 */ /* 0x000fea0003800000 */
[----:B------:R-:W-:Y:S01]  /*45e0*/  BPT.TRAP 0x1 ;  /* 0x000000040000795c */ /* 0x000fe20000300000 */
.L_x_86:
[----:B------:R-:W-:Y:S01]  /*45f0*/  ULDC UR6, c[0x0][0x490] ;  /* 0x0001240000067ab9 */ /* 0x000fe20000000800 */
[----:B------:R-:W-:Y:S01]  /*4600*/  R2UR UR15, R14 ;  /* 0x000000000e0f72ca */ /* 0x000fe200000e0000 */
[----:B------:R-:W-:Y:S01]  /*4610*/  UISETP.NE.AND UP0, UPT, UR6, 0x1, UPT ;  /* 0x000000010600788c */ /* 0x000fe2000bf05270 */
[----:B------:R-:W-:Y:S01]  /*4620*/  R2UR UR10, R7 ;  /* 0x00000000070a72ca */ /* 0x000fe200000e0000 */
[----:B------:R-:W-:Y:S01]  /*4630*/  ULDC UR22, c[0x0][0x49c] ;  /* 0x0001270000167ab9 */ /* 0x000fe20000000800 */
[----:B------:R-:W-:Y:S01]  /*4640*/  ULDC UR23, c[0x0][0x4a8] ;  /* 0x00012a0000177ab9 */ /* 0x000fe20000000800 */
[----:B------:R-:W-:Y:S01]  /*4650*/  UISETP.NE.AND UP1, UPT, UR22, 0x1, UPT ;  /* 0x000000011600788c */ /* 0x000fe2000bf25270 */
[----:B------:R-:W-:Y:S01]  /*4660*/  R2UR UR11, R6 ;  /* 0x00000000060b72ca */ /* 0x000fe200000e0000 */
[----:B------:R-:W-:Y:S01]  /*4670*/  UIADD3 UR21, -UR6, URZ, URZ ;  /* 0x0000003f06157290 */ /* 0x000fe2000fffe13f */
[----:B------:R-:W-:Y:S01]  /*4680*/  IMAD.U32 R3, R9, 0x20, R8 ;  /* 0x0000002009037824 */ /* 0x000fe200078e0008 */
[----:B------:R-:W-:Y:S01]  /*4690*/  ULDC.64 UR26, c[0x0][0x198] ;  /* 0x00006600001a7ab9 */ /* 0x000fe20000000a00 */
[----:B------:R-:W-:Y:S01]  /*46a0*/  VIADD R15, R15, 0xffffffff ;  /* 0xffffffff0f0f7836 */ /* 0x000fe20000000000 */
[----:B------:R-:W-:Y:S01]  /*46b0*/  R2UR UR29, R5 ;  /* 0x00000000051d72ca */ /* 0x000fe200000e0000 */
[----:B------:R-:W-:Y:S01]  /*46c0*/  @UP0 ULDC UR4, c[0x0][0x494] ;  /* 0x0001250000040ab9 */ /* 0x000fe20000000800 */
[----:B------:R-:W-:Y:S01]  /*46d0*/  @UP0 ULDC UR7, c[0x0][0x498] ;  /* 0x0001260000070ab9 */ /* 0x000fe20000000800 */
[----:B------:R-:W-:Y:S01]  /*46e0*/  UIMAD.WIDE.U32 UR4, UR15, UR4, URZ ;  /* 0x000000040f0472a5 */ /* 0x000fe2000f8e003f */
[----:B------:R-:W-:Y:S01]  /*46f0*/  IMAD.U32 R3, R12, 0x400, R3 ;  /* 0x000004000c037824 */ /* 0x000fe200078e0003 */
[----:B------:R-:W-:Y:S01]  /*4700*/  @UP1 ULDC.64 UR8, c[0x0][0x4a0] ;  /* 0x0001280000081ab9 */ /* 0x000fe20000000a00 */
[----:B------:R-:W-:Y:S01]  /*4710*/  ISETP.GT.AND P3, PT, R15, 0x1, PT ;  /* 0x000000010f00780c */ /* 0x000fe20003f64270 */
[----:B------:R-:W-:Y:S01]  /*4720*/  @UP0 USHF.R.U32.HI UR15, URZ, UR7, UR5 ;  /* 0x000000073f0f0299 */ /* 0x000fe20008011605 */
[C---:B------:R-:W-:Y:S01]  /*4730*/  R2UR UR7, R14.reuse ;  /* 0x000000000e0772ca */ /* 0x040fe200000e0000 */
[----:B------:R-:W-:Y:S01]  /*4740*/  UISETP.NE.AND UP0, UPT, UR23, 0x1, UPT ;  /* 0x000000011700788c */ /* 0x000fe2000bf05270 */
[----:B------:R-:W-:Y:S01]  /*4750*/  VIADD R14, R14, 0x20 ;  /* 0x000000200e0e7836 */ /* 0x000fe20000000000 */
[----:B------:R-:W-:Y:S01]  /*4760*/  UIMAD.WIDE.U32 UR4, UR15, UR8, URZ ;  /* 0x000000080f0472a5 */ /* 0x000fe2000f8e003f */
[----:B------:R-:W-:-:S02]  /*4770*/  ULDC UR24, c[0x0][0x4cc] ;  /* 0x0001330000187ab9 */ /* 0x000fc40000000800 */
[----:B------:R-:W-:Y:S01]  /*4780*/  UMOV UR20, UR15 ;  /* 0x0000000f00147c82 */ /* 0x000fe20008000000 */
[----:B------:R-:W-:Y:S02]  /*4790*/  @UP1 USHF.R.U32.HI UR20, URZ, UR9, UR5 ;  /* 0x000000093f141299 */ /* 0x000fe40008011605 */
[----:B------:R-:W-:Y:S01]  /*47a0*/  UIADD3 UR5, UR11, 0x38000, URZ ;  /* 0x000380000b057890 */ /* 0x000fe2000fffe03f */
[C---:B------:R-:W-:Y:S01]  /*47b0*/  R2UR UR4, R2.reuse ;  /* 0x00000000020472ca */ /* 0x040fe200000e0000 */
[----:B------:R-:W-:Y:S01]  /*47c0*/  UIADD3 UR18, UP1, UR26, 0xf0, URZ ;  /* 0x000000f01a127890 */ /* 0x000fe2000ff3e03f */
[----:B------:R-:W-:Y:S01]  /*47d0*/  VIADD R2, R2, 0x1 ;  /* 0x0000000102027836 */ /* 0x000fe20000000000 */
[----:B------:R-:W-:Y:S01]  /*47e0*/  @UP0 ULDC UR6, c[0x0][0x4b0] ;  /* 0x00012c0000060ab9 */ /* 0x000fe20000000800 */
[----:B------:R-:W-:Y:S01]  /*47f0*/  UMOV UR14, UR20 ;  /* 0x00000014000e7c82 */ /* 0x000fe20008000000 */
[----:B------:R-:W-:Y:S02]  /*4800*/  UIMAD UR21, UR15, UR21, UR7 ;  /* 0x000000150f1572a4 */ /* 0x000fe4000f8e0207 */
[----:B------:R-:W-:Y:S01]  /*4810*/  UIADD3 UR26, UP2, UR26, 0x1f0, URZ ;  /* 0x000001f01a1a7890 */ /* 0x000fe2000ff5e03f */
[C---:B------:R-:W-:Y:S01]  /*4820*/  ISETP.NE.AND P1, PT, R2.reuse, 0x1c, PT ;  /* 0x0000001c0200780c */ /* 0x040fe20003f25270 */
[----:B------:R-:W-:Y:S01]  /*4830*/  ULDC UR25, c[0x0][0x4ec] ;  /* 0x00013b0000197ab9 */ /* 0x000fe20000000800 */
[----:B------:R-:W-:Y:S01]  /*4840*/  ULDC.64 UR12, c[0x0][0x4d0] ;  /* 0x00013400000c7ab9 */ /* 0x000fe20000000a00 */
[----:B------:R-:W-:Y:S01]  /*4850*/  ULDC.64 UR8, c[0x0][0x4f0] ;  /* 0x00013c0000087ab9 */ /* 0x000fe20000000a00 */
[----:B------:R-:W-:Y:S01]  /*4860*/  UIADD3.X UR19, URZ, UR27, URZ, UP1, !UPT ;  /* 0x0000001b3f137290 */ /* 0x000fe20008ffe43f */
[----:B------:R-:W-:Y:S01]  /*4870*/  SEL R2, R2, RZ, P1 ;  /* 0x000000ff02027207 */ /* 0x000fe20000800000 */
[----:B------:R-:W-:-:S02]  /*4880*/  ULEA UR4, UR4, UR10, 0xc ;  /* 0x0000000a04047291 */ /* 0x000fc4000f8e603f */
[----:B------:R-:W-:Y:S01]  /*4890*/  UIADD3.X UR27, URZ, UR27, URZ, UP2, !UPT ;  /* 0x0000001b3f1b7290 */ /* 0x000fe200097fe43f */
[----:B------:R-:W-:Y:S01]  /*48a0*/  @UP0 ULDC UR10, c[0x0][0x4ac] ;  /* 0x00012b00000a0ab9 */ /* 0x000fe20000000800 */
[----:B------:R-:W-:Y:S02]  /*48b0*/  UIADD3 UR28, UR4, 0x1c000, URZ ;  /* 0x0001c000041c7890 */ /* 0x000fe4000fffe03f */
[----:B------:R-:W-:Y:S02]  /*48c0*/  UIMAD.WIDE.U32 UR10, UR20, UR10, URZ ;  /* 0x0000000a140a72a5 */ /* 0x000fe4000f8e003f */
[----:B------:R-:W-:Y:S02]  /*48d0*/  UIMAD UR21, UR21, UR24, UR25 ;  /* 0x00000018151572a4 */ /* 0x000fe4000f8e0219 */
[----:B------:R-:W-:Y:S01]  /*48e0*/  @UP0 USHF.R.U32.HI UR14, URZ, UR6, UR11 ;  /* 0x000000063f0e0299 */ /* 0x000fe2000801160b */
[----:B------:R-:W-:Y:S01]  /*48f0*/  R2UR UR6, R11 ;  /* 0x000000000b0672ca */ /* 0x000fe200000e0000 */
[----:B------:R-:W-:-:S02]  /*4900*/  UIADD3 UR11, -UR20, URZ, URZ ;  /* 0x0000003f140b7290 */ /* 0x000fc4000fffe13f */
[----:B------:R-:W-:Y:S02]  /*4910*/  UIADD3 UR10, -UR14, URZ, URZ ;  /* 0x0000003f0e0a7290 */ /* 0x000fe4000fffe13f */
[----:B------:R-:W-:Y:S01]  /*4920*/  UIMAD UR11, UR22, UR11, UR15 ;  /* 0x0000000b160b72a4 */ /* 0x000fe2000f8e020f */
[----:B------:R-:W-:Y:S01]  /*4930*/  R2UR UR15, R3 ;  /* 0x00000000030f72ca */ /* 0x000fe200000e0000 */
[----:B------:R-:W-:Y:S01]  /*4940*/  UIMAD UR10, UR23, UR10, UR20 ;  /* 0x0000000a170a72a4 */ /* 0x000fe2000f8e0214 */
[----:B------:R-:W-:Y:S01]  /*4950*/  SEL R3, RZ, 0x1, P1 ;  /* 0x00000001ff037807 */ /* 0x000fe20000800000 */
[----:B------:R-:W-:Y:S02]  /*4960*/  UIMAD UR12, UR11, UR12, UR8 ;  /* 0x0000000c0b0c72a4 */ /* 0x000fe4000f8e0208 */
[----:B------:R-:W-:Y:S01]  /*4970*/  UIMAD UR13, UR10, UR13, UR9 ;  /* 0x0000000d0a0d72a4 */ /* 0x000fe2000f8e0209 */
[----:B------:R-:W-:Y:S01]  /*4980*/  LOP3.LUT R0, R0, R3, RZ, 0x3c, !PT ;  /* 0x0000000300007212 */ /* 0x000fe200078e3cff */
[----:B------:R-:W-:Y:S01]  /*4990*/  UMOV UR16, 0x0 ;  /* 0x0000000000107882 */ /* 0x000fe20000000000 */
[----:B------:R-:W-:Y:S01]  /*49a0*/  UMOV UR17, 0x10000000 ;  /* 0x1000000000117882 */ /* 0x000fe20000000000 */
[----:B------:R-:W-:Y:S01]  /*49b0*/  UMOV UR10, UR29 ;  /* 0x0000001d000a7c82 */ /* 0x000fe20008000000 */
[----:B------:R-:W-:Y:S01]  /*49c0*/  UMOV UR9, UR5 ;  /* 0x0000000500097c82 */ /* 0x000fe20008000000 */
[----:B------:R-:W-:Y:S01]  /*49d0*/  UMOV UR8, UR28 ;  /* 0x0000001c00087c82 */ /* 0x000fe20008000000 */
[----:B------:R-:W-:Y:S01]  /*49e0*/  UMOV UR11, UR21 ;  /* 0x00000015000b7c82 */ /* 0x000fe20008000000 */
[----:B------:R-:W-:Y:S01]  /*49f0*/  UPRMT UR15, UR15, 0x5410, URZ ;  /* 0x000054100f0f7896 */ /* 0x000fe2000800003f */
[----:B------:R1:W-:Y:S08]  /*4a00*/  UTMALDG.2D [UR4], [UR18], desc[UR16] ;  /* 0x00001004120075b4 */ /* 0x0003f00008009000 */
[----:B------:R1:W-:Y:S02]  /*4a10*/  UTMALDG.5D.IM2COL [UR8], [UR26], UR15 ;  /* 0x000000081a0073b4 */ /* 0x0003e4000806000f */
[----:B-1----:R-:W-:Y:S05]  /*4a20*/  @P3 BRA `(.L_x_87) ;  /* 0xfffffff800ac3947 */ /* 0x002fea000383ffff */
.L_x_83:
[----:B------:R-:W-:Y:S01]  /*4a30*/  ISETP.GE.U32.AND P2, PT, R10, 0x1c, PT ;  /* 0x0000001c0a00780c */ /* 0x000fe20003f46070 */
[----:B------:R-:W-:Y:S05]  /*4a40*/  WARPSYNC.ALL ;  /* 0x0000000000007948 */ /* 0x000fea0003800000 */
[----:B------:R-:W-:-:S07]  /*4a50*/  ELECT P1, URZ, PT ;  /* 0x00000000003f782f */ /* 0x000fce0003820000 */
[----:B0----5:R-:W-:-:S05]  /*4a60*/  @P2 SHF.R.U32.HI R2, RZ, 0x2, R10 ;  /* 0x00000002ff022819 */ /* 0x021fca000001160a */
[----:B------:R-:W-:-:S05]  /*4a70*/  @P2 IMAD.WIDE.U32 R2, R2, 0x24924925, RZ ;  /* 0x2492492502022825 */ /* 0x000fca00078e00ff */
[----:B------:R-:W-:-:S04]  /*4a80*/  @P2 LOP3.LUT R2, R3, 0x1, RZ, 0xc0, !PT ;  /* 0x0000000103022812 */ /* 0x000fc800078ec0ff */
[----:B------:R-:W-:Y:S01]  /*4a90*/  @P2 ISETP.NE.U32.AND P0, PT, R2, 0x1, PT ;  /* 0x000000010200280c */ /* 0x000fe20003f05070 */
[----:B------:R-:W-:-:S12]  /*4aa0*/  @!P1 EXIT ;  /* 0x000000000000994d */ /* 0x000fd80003800000 */
[----:B------:R-:W-:Y:S02]  /*4ab0*/  LOP3.LUT R4, R4, 0x2, RZ, 0xfc, !PT ;  /* 0x0000000204047812 */ /* 0x000fe400078efcff */
[----:B------:R-:W-:Y:S02]  /*4ac0*/  @P2 ISETP.NE.U32.AND.EX P0, PT, RZ, RZ, PT, P0 ;  /* 0x000000ffff00220c */ /* 0x000fe40003f05100 */
[----:B------:R-:W-:Y:S01]  /*4ad0*/  ISETP.NE.AND P1, PT, R4, 0x3, PT ;  /* 0x000000030400780c */ /* 0x000fe20003f25270 */
[----:B------:R-:W-:Y:S01]  /*4ae0*/  IMAD.MOV.U32 R4, RZ, RZ, 0x1 ;  /* 0x00000001ff047424 */ /* 0x000fe200078e00ff */
[----:B------:R-:W-:-:S11]  /*4af0*/  @P2 SEL R4, RZ, 0x1, !P0 ;  /* 0x00000001ff042807 */ /* 0x000fd60004000000 */
[----:B------:R-:W-:Y:S05]  /*4b00*/  @!P1 BRA `(.L_x_88) ;  /* 0x0000000000049947 */ /* 0x000fea0003800000 */
[----:B------:R-:W-:Y:S01]  /*4b10*/  BPT.TRAP 0x1 ;  /* 0x000000040000795c */ /* 0x000fe20000300000 */
.L_x_88:
[----:B------:R-:W0:Y:S01]  /*4b20*/  S2R R5, SR_CgaCtaId ;  /* 0x0000000000057919 */ /* 0x000e220000008800 */
[----:B------:R-:W-:Y:S02]  /*4b30*/  SHF.R.U32.HI R2, RZ, 0x2, R10 ;  /* 0x00000002ff027819 */ /* 0x000fe4000001160a */
[----:B------:R-:W-:-:S03]  /*4b40*/  MOV R0, 0x400 ;  /* 0x0000040000007802 */ /* 0x000fc60000000f00 */
[----:B------:R-:W-:-:S04]  /*4b50*/  IMAD.WIDE.U32 R2, R2, 0x24924925, RZ ;  /* 0x2492492502027825 */ /* 0x000fc800078e00ff */
[----:B------:R-:W-:Y:S01]  /*4b60*/  IMAD R3, R3, -0x1c, R10 ;  /* 0xffffffe403037824 */ /* 0x000fe200078e020a */
[----:B0-----:R-:W-:Y:S02]  /*4b70*/  LEA R0, R5, R0, 0x18 ;  /* 0x0000000005007211 */ /* 0x001fe400078ec0ff */
[----:B------:R-:W-:-:S03]  /*4b80*/  SHF.L.U32 R5, R4, 0x1f, RZ ;  /* 0x0000001f04057819 */ /* 0x000fc600000006ff */
[----:B------:R-:W-:-:S04]  /*4b90*/  VIADD R0, R0, 0x380e0 ;  /* 0x000380e000007836 */ /* 0x000fc80000000000 */
[----:B------:R-:W-:-:S07]  /*4ba0*/  IMAD R2, R3, 0x8, R0 ;  /* 0x0000000803027824 */ /* 0x000fce00078e0200 */
.L_x_89:
[----:B0-----:R0:W1:Y:S02]  /*4bb0*/  SYNCS.PHASECHK.TRANS64.TRYWAIT P0, [R2+URZ], R5 ;  /* 0x00000005020075a7 */ /* 0x001064000800017f */
[----:B-1----:R-:W-:Y:S05]  /*4bc0*/  @!P0 NANOSLEEP.SYNCS 0x989680 ;  /* 0x009896800000895d */ /* 0x002fea0003900000 */
[----:B------:R-:W1:Y:S02]  /*4bd0*/  @!P0 SYNCS.PHASECHK.TRANS64 P0, [R2+URZ], R5 ;  /* 0x00000005020085a7 */ /* 0x000e64000800007f */
[----:B-1----:R-:W-:Y:S05]  /*4be0*/  @!P0 BRA `(.L_x_89) ;  /* 0xfffffffc00f08947 */ /* 0x002fea000383ffff */
[----:B------:R-:W-:-:S05]  /*4bf0*/  VIADD R3, R3, 0x1 ;  /* 0x0000000103037836 */ /* 0x000fca0000000000 */
[----:B------:R-:W-:-:S04]  /*4c00*/  ISETP.NE.AND P0, PT, R3, 0x1c, PT ;  /* 0x0000001c0300780c */ /* 0x000fc80003f05270 */
[----:B0-----:R-:W-:Y:S02]  /*4c10*/  SEL R5, RZ, 0x1, P0 ;  /* 0x00000001ff057807 */ /* 0x001fe40000000000 */
[----:B------:R-:W-:Y:S02]  /*4c20*/  SEL R3, R3, RZ, P0 ;  /* 0x000000ff03037207 */ /* 0x000fe40000000000 */
[----:B------:R-:W-:-:S03]  /*4c30*/  LOP3.LUT R7, R4, R5, RZ, 0x3c, !PT ;  /* 0x0000000504077212 */ /* 0x000fc600078e3cff */
[----:B------:R-:W-:Y:S01]  /*4c40*/  IMAD R2, R3, 0x8, R0 ;  /* 0x0000000803027824 */ /* 0x000fe200078e0200 */
[----:B------:R-:W-:-:S07]  /*4c50*/  SHF.L.U32 R5, R7, 0x1f, RZ ;  /* 0x0000001f07057819 */ /* 0x000fce00000006ff */
.L_x_90:
        /* <DEDUP_REMOVED lines=11> */
.L_x_91:
        /* <DEDUP_REMOVED lines=11> */
.L_x_92:
        /* <DEDUP_REMOVED lines=11> */
.L_x_93:
        /* <DEDUP_REMOVED lines=11> */
.L_x_94:
        /* <DEDUP_REMOVED lines=11> */
.L_x_95:
        /* <DEDUP_REMOVED lines=11> */
.L_x_96:
        /* <DEDUP_REMOVED lines=11> */
.L_x_97:
        /* <DEDUP_REMOVED lines=11> */
.L_x_98:
        /* <DEDUP_REMOVED lines=11> */
.L_x_99:
        /* <DEDUP_REMOVED lines=11> */
.L_x_100:
        /* <DEDUP_REMOVED lines=11> */
.L_x_101:
        /* <DEDUP_REMOVED lines=11> */
.L_x_102:
        /* <DEDUP_REMOVED lines=11> */
.L_x_103:
        /* <DEDUP_REMOVED lines=11> */
.L_x_104:
        /* <DEDUP_REMOVED lines=11> */
.L_x_105:
        /* <DEDUP_REMOVED lines=11> */
.L_x_106:
        /* <DEDUP_REMOVED lines=11> */
.L_x_107:
        /* <DEDUP_REMOVED lines=11> */
.L_x_108:
        /* <DEDUP_REMOVED lines=11> */
.L_x_109:
        /* <DEDUP_REMOVED lines=11> */
.L_x_110:
        /* <DEDUP_REMOVED lines=11> */
.L_x_111:
        /* <DEDUP_REMOVED lines=11> */
.L_x_112:
        /* <DEDUP_REMOVED lines=11> */
.L_x_113:
        /* <DEDUP_REMOVED lines=11> */
.L_x_114:
        /* <DEDUP_REMOVED lines=11> */
.L_x_115:
        /* <DEDUP_REMOVED lines=11> */
.L_x_116:
[----:B0-----:R0:W1:Y:S02]  /*5e40*/  SYNCS.PHASECHK.TRANS64.TRYWAIT P0, [R3+URZ], R0 ;  /* 0x00000000030075a7 */ /* 0x001064000800017f */
[----:B-1----:R-:W-:Y:S05]  /*5e50*/  @!P0 NANOSLEEP.SYNCS 0x989680 ;  /* 0x009896800000895d */ /* 0x002fea0003900000 */
[----:B------:R-:W1:Y:S02]  /*5e60*/  @!P0 SYNCS.PHASECHK.TRANS64 P0, [R3+URZ], R0 ;  /* 0x00000000030085a7 */ /* 0x000e64000800007f */
[----:B-1----:R-:W-:Y:S05]  /*5e70*/  @P0 EXIT ;  /* 0x000000000000094d */ /* 0x002fea0003800000 */
[----:B------:R-:W-:Y:S05]  /*5e80*/  BRA `(.L_x_116) ;  /* 0xfffffffc00ec7947 */ /* 0x000fea000383ffff */
.L_x_117:
[----:B------:R-:W-:-:S00]  /*5e90*/  BRA `(.L_x_117) ;  /* 0xfffffffc00fc7947 */ /* 0x000fc0000383ffff */
[----:B------:R-:W-:-:S00]  /*5ea0*/  NOP ;  /* 0x0000000000007918 */ /* 0x000fc00000000000 */
        /* <DEDUP_REMOVED lines=13> */
.L_x_118:


//--------------------- .nv.shared._ZN7cutlass13device_kernelINS_4conv6kernel13ConvUniversalINS1_16ConvProblemShapeILNS1_8OperatorE2ELi3EEENS1_10collective14CollectiveConvINS1_46MainloopSm90TmaGmmaWarpSpecializedImplicitGemmILS5_2ELi28ELi3EN4cute5tupleIJNSA_1CILi1EEESD_SD_EEENS1_36KernelImplicitTmaWarpSpecializedSm90ELi1EEENSB_IJNSC_ILi64EEENSB_IJSH_EEENSB_IJNSC_ILi32EEEEEEEEENS_10bfloat16_tESM_NSA_8TiledMMAINSA_8MMA_AtomIJNSA_4SM904GMMA27MMA_64x64x16_F32BF16BF16_SSILNSQ_5MajorE1ELSS_1ELNSQ_7ScaleInE1ELST_1EEEEEENSA_6LayoutISE_NSB_IJNSC_ILi0EEESX_SX_EEEEENSB_IJNSA_10UnderscoreES10_S10_EEEEENS7_6detail26Sm90ImplicitGemmTileTraitsINSA_13SM90_TMA_LOADENSA_14ComposedLayoutINSA_7SwizzleILi3ELi4ELi3EEENSA_18smem_ptr_flag_bitsILi16EEENSW_INSB_IJNSB_IJSH_SD_EEENSB_IJNSC_ILi8EEENSC_ILi4EEEEEENSB_IJSD_NSC_ILi28EEEEEEEEENSB_IJNSB_IJSD_SX_EEENSB_IJSH_NSC_ILi512EEEEEENSB_IJSX_NSC_ILi2048EEEEEEEEEEEEEvEENS14_INSA_20SM90_TMA_LOAD_IM2COLES1P_vEEEENS_8epilogue10collective6detail29Sm90TmaWarpSpecializedAdapterINS1V_15DefaultEpilogueISM_NSB_IJlNSB_IJSD_lllEEESX_EEES20_NS1U_6thread17LinearCombinationISM_Li1EffLNS21_9ScaleType4KindE0ELNS_15FloatRoundStyleE2ESM_EENS_4gemm15EpilogueDefaultEEEEEvvEEEEvNT_6ParamsE --------------------------
	.section	.nv.shared._ZN7cutlass13device_kernelINS_4conv6kernel13ConvUniversalINS1_16ConvProblemShapeILNS1_8OperatorE2ELi3EEENS1_10collective14CollectiveConvINS1_46MainloopSm90TmaGmmaWarpSpecializedImplicitGemmILS5_2ELi28ELi3EN4cute5tupleIJNSA_1CILi1EEESD_SD_EEENS1_36KernelImplicitTmaWarpSpecializedSm90ELi1EEENSB_IJNSC_ILi64EEENSB_IJSH_EEENSB_IJNSC_ILi32EEEEEEEEENS_10bfloat16_tESM_NSA_8TiledMMAINSA_8MMA_AtomIJNSA_4SM904GMMA27MMA_64x64x16_F32BF16BF16_SSILNSQ_5MajorE1ELSS_1ELNSQ_7ScaleInE1ELST_1EEEEEENSA_6LayoutISE_NSB_IJNSC_ILi0EEESX_SX_EEEEENSB_IJNSA_10UnderscoreES10_S10_EEEEENS7_6detail26Sm90ImplicitGemmTileTraitsINSA_13SM90_TMA_LOADENSA_14ComposedLayoutINSA_7SwizzleILi3ELi4ELi3EEENSA_18smem_ptr_flag_bitsILi16EEENSW_INSB_IJNSB_IJSH_SD_EEENSB_IJNSC_ILi8EEENSC_ILi4EEEEEENSB_IJSD_NSC_ILi28EEEEEEEEENSB_IJNSB_IJSD_SX_EEENSB_IJSH_NSC_ILi512EEEEEENSB_IJSX_NSC_ILi2048EEEEEEEEEEEEEvEENS14_INSA_20SM90_TMA_LOAD_IM2COLES1P_vEEEENS_8epilogue10collective6detail29Sm90TmaWarpSpecializedAdapterINS1V_15DefaultEpilogueISM_NSB_IJlNSB_IJSD_lllEEESX_EEES20_NS1U_6thread17LinearCombinationISM_Li1EffLNS21_9ScaleType4KindE0ELNS_15FloatRoundStyleE2ESM_EENS_4gemm15EpilogueDefaultEEEEEvvEEEEvNT_6ParamsE,"aw",@nobits
	.sectionflags	@""
	.align	16
	.zero		1024


//--------------------- .nv.shared.reserved.0     --------------------------
	.section	.nv.shared.reserved.0,"aw",@nobits
	.weak		__nv_reservedSMEM_offset_0_alias
	.size		__nv_reservedSMEM_offset_0_alias, 0, 0
	.other		__nv_reservedSMEM_offset_0_alias,@"STO_CUDA_RESERVED_SHARED STV_DEFAULT"
__nv_reservedSMEM_offset_0_alias:
	.zero		0


//--------------------- .nv.global                --------------------------
	.section	.nv.global,"aw",@nobits
.nv.global:
	.type		_ZN39_INTERNAL_30bf1a97_4_k_cu_7661f6e6_27864cute1_E,@object
	.size		_ZN39_INTERNAL_30bf1a97_4_k_cu_7661f6e6_27864cute1_E,(_ZN39_INTERNAL_30bf1a97_4_k_cu_7661f6e6_27864cuda3std3__45__cpo6cbeginE - _ZN39_INTERNAL_30bf1a97_4_k_cu_7661f6e6_27864cute1_E)
_ZN39_INTERNAL_30bf1a97_4_k_cu_7661f6e6_27864cute1_E:
	.zero		1
	.type		_ZN39_INTERNAL_30bf1a97_4_k_cu_7661f6e6_27864cuda3std3__45__cpo6cbeginE,@object
	.size		_ZN39_INTERNAL_30bf1a97_4_k_cu_7661f6e6_27864cuda3std3__45__cpo6cbeginE,(_ZN39_INTERNAL_30bf1a97_4_k_cu_7661f6e6_27864cuda3std3__48in_placeE - _ZN39_INTERNAL_30bf1a97_4_k_cu_7661f6e6_27864cuda3std3__45__cpo6cbeginE)
_ZN39_INTERNAL_30bf1a97_4_k_cu_7661f6e6_27864cuda3std3__45__cpo6cbeginE:
	.zero		1
	.type		_ZN39_INTERNAL_30bf1a97_4_k_cu_7661f6e6_27864cuda3std3__48in_placeE,@object
	.size		_ZN39_INTERNAL_30bf1a97_4_k_cu_7661f6e6_27864cuda3std3__48in_placeE,(_ZN39_INTERNAL_30bf1a97_4_k_cu_7661f6e6_27864cuda3std6ranges3__45__cpo9iter_moveE - _ZN39_INTERNAL_30bf1a97_4_k_cu_7661f6e6_27864cuda3std3__48in_placeE)
_ZN39_INTERNAL_30bf1a97_4_k_cu_7661f6e6_27864cuda3std3__48in_placeE:
	.zero		1
	.type		_ZN39_INTERNAL_30bf1a97_4_k_cu_7661f6e6_27864cuda3std6ranges3__45__cpo9iter_moveE,@object
	.size		_ZN39_INTERNAL_30bf1a97_4_k_cu_7661f6e6_27864cuda3std6ranges3__45__cpo9iter_moveE,(_ZN39_INTERNAL_30bf1a97_4_k_cu_7661f6e6_27864cuda3std3__45__cpo5beginE - _ZN39_INTERNAL_30bf1a97_4_k_cu_7661f6e6_27864cuda3std6ranges3__45__cpo9iter_moveE)
_ZN39_INTERNAL_30bf1a97_4_k_cu_7661f6e6_27864cuda3std6ranges3__45__cpo9iter_moveE:
	.zero		1
	.type		_ZN39_INTERNAL_30bf1a97_4_k_cu_7661f6e6_27864cuda3std3__45__cpo5beginE,@object
	.size		_ZN39_INTERNAL_30bf1a97_4_k_cu_7661f6e6_27864cuda3std3__45__cpo5beginE,(_ZN39_INTERNAL_30bf1a97_4_k_cu_7661f6e6_27864cuda3std3__441_GLOBAL__N__30bf1a97_4_k_cu_7661f6e6_27866ignoreE - _ZN39_INTERNAL_30bf1a97_4_k_cu_7661f6e6_27864cuda3std3__45__cpo5beginE)
_ZN39_INTERNAL_30bf1a97_4_k_cu_7661f6e6_27864cuda3std3__45__cpo5beginE:
	.zero		1
	.type		_ZN39_INTERNAL_30bf1a97_4_k_cu_7661f6e6_27864cuda3std3__441_GLOBAL__N__30bf1a97_4_k_cu_7661f6e6_27866ignoreE,@object
	.size		_ZN39_INTERNAL_30bf1a97_4_k_cu_7661f6e6_27864cuda3std3__441_GLOBAL__N__30bf1a97_4_k_cu_7661f6e6_27866ignoreE,(_ZN39_INTERNAL_30bf1a97_4_k_cu_7661f6e6_27864cute7productE - _ZN39_INTERNAL_30bf1a97_4_k_cu_7661f6e6_27864cuda3std3__441_GLOBAL__N__30bf1a97_4_k_cu_7661f6e6_27866ignoreE)
_ZN39_INTERNAL_30bf1a97_4_k_cu_7661f6e6_27864cuda3std3__441_GLOBAL__N__30bf1a97_4_k_cu_7661f6e6_27866ignoreE:
	.zero		1
	.type		_ZN39_INTERNAL_30bf1a97_4_k_cu_7661f6e6_27864cute7productE,@object
	.size		_ZN39_INTERNAL_30bf1a97_4_k_cu_7661f6e6_27864cute7productE,(_ZN39_INTERNAL_30bf1a97_4_k_cu_7661f6e6_27864cuda3std3__45__cpo3endE - _ZN39_INTERNAL_30bf1a97_4_k_cu_7661f6e6_27864cute7productE)
_ZN39_INTERNAL_30bf1a97_4_k_cu_7661f6e6_27864cute7productE:
	.zero		1
	.type		_ZN39_INTERNAL_30bf1a97_4_k_cu_7661f6e6_27864cuda3std3__45__cpo3endE,@object
	.size		_ZN39_INTERNAL_30bf1a97_4_k_cu_7661f6e6_27864cuda3std3__45__cpo3endE,(_ZN39_INTERNAL_30bf1a97_4_k_cu_7661f6e6_27864cuda3std3__419piecewise_constructE - _ZN39_INTERNAL_30bf1a97_4_k_cu_7661f6e6_27864cuda3std3__45__cpo3endE)
_ZN39_INTERNAL_30bf1a97_4_k_cu_7661f6e6_27864cuda3std3__45__cpo3endE:
	.zero		1
	.type		_ZN39_INTERNAL_30bf1a97_4_k_cu_7661f6e6_27864cuda3std3__419piecewise_constructE,@object
	.size		_ZN39_INTERNAL_30bf1a97_4_k_cu_7661f6e6_27864cuda3std3__419piecewise_constructE,(_ZN39_INTERNAL_30bf1a97_4_k_cu_7661f6e6_27864cuda3std3__45__cpo4cendE - _ZN39_INTERNAL_30bf1a97_4_k_cu_7661f6e6_27864cuda3std3__419piecewise_constructE)
_ZN39_INTERNAL_30bf1a97_4_k_cu_7661f6e6_27864cuda3std3__419piecewise_constructE:
	.zero		1
	.type		_ZN39_INTERNAL_30bf1a97_4_k_cu_7661f6e6_27864cuda3std3__45__cpo4cendE,@object
	.size		_ZN39_INTERNAL_30bf1a97_4_k_cu_7661f6e6_27864cuda3std3__45__cpo4cendE,(_ZN39_INTERNAL_30bf1a97_4_k_cu_7661f6e6_27864cuda3std6ranges3__45__cpo4swapE - _ZN39_INTERNAL_30bf1a97_4_k_cu_7661f6e6_27864cuda3std3__45__cpo4cendE)
_ZN39_INTERNAL_30bf1a97_4_k_cu_7661f6e6_27864cuda3std3__45__cpo4cendE:
	.zero		1
	.type		_ZN39_INTERNAL_30bf1a97_4_k_cu_7661f6e6_27864cuda3std6ranges3__45__cpo4swapE,@object
	.size		_ZN39_INTERNAL_30bf1a97_4_k_cu_7661f6e6_27864cuda3std6ranges3__45__cpo4swapE,(.L_7 - _ZN39_INTERNAL_30bf1a97_4_k_cu_7661f6e6_27864cuda3std6ranges3__45__cpo4swapE)
_ZN39_INTERNAL_30bf1a97_4_k_cu_7661f6e6_27864cuda3std6ranges3__45__cpo4swapE:
	.zero		1
.L_7:


//--------------------- .nv.constant0._ZN7cutlass13device_kernelINS_4conv6kernel13ConvUniversalINS1_16ConvProblemShapeILNS1_8OperatorE2ELi3EEENS1_10collective14CollectiveConvINS1_46MainloopSm90TmaGmmaWarpSpecializedImplicitGemmILS5_2ELi28ELi3EN4cute5tupleIJNSA_1CILi1EEESD_SD_EEENS1_36KernelImplicitTmaWarpSpecializedSm90ELi1EEENSB_IJNSC_ILi64EEENSB_IJSH_EEENSB_IJNSC_ILi32EEEEEEEEENS_10bfloat16_tESM_NSA_8TiledMMAINSA_8MMA_AtomIJNSA_4SM904GMMA27MMA_64x64x16_F32BF16BF16_SSILNSQ_5MajorE1ELSS_1ELNSQ_7ScaleInE1ELST_1EEEEEENSA_6LayoutISE_NSB_IJNSC_ILi0EEESX_SX_EEEEENSB_IJNSA_10UnderscoreES10_S10_EEEEENS7_6detail26Sm90ImplicitGemmTileTraitsINSA_13SM90_TMA_LOADENSA_14ComposedLayoutINSA_7SwizzleILi3ELi4ELi3EEENSA_18smem_ptr_flag_bitsILi16EEENSW_INSB_IJNSB_IJSH_SD_EEENSB_IJNSC_ILi8EEENSC_ILi4EEEEEENSB_IJSD_NSC_ILi28EEEEEEEEENSB_IJNSB_IJSD_SX_EEENSB_IJSH_NSC_ILi512EEEEEENSB_IJSX_NSC_ILi2048EEEEEEEEEEEEEvEENS14_INSA_20SM90_TMA_LOAD_IM2COLES1P_vEEEENS_8epilogue10collective6detail29Sm90TmaWarpSpecializedAdapterINS1V_15DefaultEpilogueISM_NSB_IJlNSB_IJSD_lllEEESX_EEES20_NS1U_6thread17LinearCombinationISM_Li1EffLNS21_9ScaleType4KindE0ELNS_15FloatRoundStyleE2ESM_EENS_4gemm15EpilogueDefaultEEEEEvvEEEEvNT_6ParamsE --------------------------
	.section	.nv.constant0._ZN7cutlass13device_kernelINS_4conv6kernel13ConvUniversalINS1_16ConvProblemShapeILNS1_8OperatorE2ELi3EEENS1_10collective14CollectiveConvINS1_46MainloopSm90TmaGmmaWarpSpecializedImplicitGemmILS5_2ELi28ELi3EN4cute5tupleIJNSA_1CILi1EEESD_SD_EEENS1_36KernelImplicitTmaWarpSpecializedSm90ELi1EEENSB_IJNSC_ILi64EEENSB_IJSH_EEENSB_IJNSC_ILi32EEEEEEEEENS_10bfloat16_tESM_NSA_8TiledMMAINSA_8MMA_AtomIJNSA_4SM904GMMA27MMA_64x64x16_F32BF16BF16_SSILNSQ_5MajorE1ELSS_1ELNSQ_7ScaleInE1ELST_1EEEEEENSA_6LayoutISE_NSB_IJNSC_ILi0EEESX_SX_EEEEENSB_IJNSA_10UnderscoreES10_S10_EEEEENS7_6detail26Sm90ImplicitGemmTileTraitsINSA_13SM90_TMA_LOADENSA_14ComposedLayoutINSA_7SwizzleILi3ELi4ELi3EEENSA_18smem_ptr_flag_bitsILi16EEENSW_INSB_IJNSB_IJSH_SD_EEENSB_IJNSC_ILi8EEENSC_ILi4EEEEEENSB_IJSD_NSC_ILi28EEEEEEEEENSB_IJNSB_IJSD_SX_EEENSB_IJSH_NSC_ILi512EEEEEENSB_IJSX_NSC_ILi2048EEEEEEEEEEEEEvEENS14_INSA_20SM90_TMA_LOAD_IM2COLES1P_vEEEENS_8epilogue10collective6detail29Sm90TmaWarpSpecializedAdapterINS1V_15DefaultEpilogueISM_NSB_IJlNSB_IJSD_lllEEESX_EEES20_NS1U_6thread17LinearCombinationISM_Li1EffLNS21_9ScaleType4KindE0ELNS_15FloatRoundStyleE2ESM_EENS_4gemm15EpilogueDefaultEEEEEvvEEEEvNT_6ParamsE,"a",@progbits
	.sectionflags	@""
	.align	4
.nv.constant0._ZN7cutlass13device_kernelINS_4conv6kernel13ConvUniversalINS1_16ConvProblemShapeILNS1_8OperatorE2ELi3EEENS1_10collective14CollectiveConvINS1_46MainloopSm90TmaGmmaWarpSpecializedImplicitGemmILS5_2ELi28ELi3EN4cute5tupleIJNSA_1CILi1EEESD_SD_EEENS1_36KernelImplicitTmaWarpSpecializedSm90ELi1EEENSB_IJNSC_ILi64EEENSB_IJSH_EEENSB_IJNSC_ILi32EEEEEEEEENS_10bfloat16_tESM_NSA_8TiledMMAINSA_8MMA_AtomIJNSA_4SM904GMMA27MMA_64x64x16_F32BF16BF16_SSILNSQ_5MajorE1ELSS_1ELNSQ_7ScaleInE1ELST_1EEEEEENSA_6LayoutISE_NSB_IJNSC_ILi0EEESX_SX_EEEEENSB_IJNSA_10UnderscoreES10_S10_EEEEENS7_6detail26Sm90ImplicitGemmTileTraitsINSA_13SM90_TMA_LOADENSA_14ComposedLayoutINSA_7SwizzleILi3ELi4ELi3EEENSA_18smem_ptr_flag_bitsILi16EEENSW_INSB_IJNSB_IJSH_SD_EEENSB_IJNSC_ILi8EEENSC_ILi4EEEEEENSB_IJSD_NSC_ILi28EEEEEEEEENSB_IJNSB_IJSD_SX_EEENSB_IJSH_NSC_ILi512EEEEEENSB_IJSX_NSC_ILi2048EEEEEEEEEEEEEvEENS14_INSA_20SM90_TMA_LOAD_IM2COLES1P_vEEEENS_8epilogue10collective6detail29Sm90TmaWarpSpecializedAdapterINS1V_15DefaultEpilogueISM_NSB_IJlNSB_IJSD_lllEEESX_EEES20_NS1U_6thread17LinearCombinationISM_Li1EffLNS21_9ScaleType4KindE0ELNS_15FloatRoundStyleE2ESM_EENS_4gemm15EpilogueDefaultEEEEEvvEEEEvNT_6ParamsE:
	.zero		1664


//--------------------- SYMBOLS --------------------------

	.type		.nv.reservedSmem.offset0,@object
	.size		.nv.reservedSmem.offset0,0x4
